	.target	sm_80

	.elftype	@"ET_EXEC"


//--------------------- .note.nv.tkinfo           --------------------------
	.section	.note.nv.tkinfo,"",@"SHT_NOTE"
	.sectionflags	@"SHF_NOTE_NV_TKINFO"
	.tkinfo
        /*0018*/ 	.word	0x00000002
        /*0030*/ 	.string	""
        /*0030*/ 	.string	"ptxas"
        /*0030*/ 	.string	"Cuda compilation tools, release 13.0, V13.0.88"
        /*0030*/ 	.string	"Build cuda_13.0.r13.0/compiler.36424714_0"
        /*0030*/ 	.string	"-v  -suppress-debug-info  -lineinfo  -arch sm_80 "



//--------------------- .note.nv.cuinfo           --------------------------
	.section	.note.nv.cuinfo,"",@"SHT_NOTE"
	.sectionflags	@"SHF_NOTE_NV_CUINFO"
        /*0018*/ 	.short	0x0002
        /*001a*/ 	.short	0x0050
        /*001c*/ 	.short	0x0082
	.zero		2


//--------------------- .nv.info                  --------------------------
	.section	.nv.info,"",@"SHT_CUDA_INFO"
	.align	4


	//----- nvinfo : EIATTR_REGCOUNT
	.align		4
        /*0000*/ 	.byte	0x04, 0x2f
        /*0002*/ 	.short	(.L_2 - .L_1)
	.align		4
.L_1:
        /*0004*/ 	.word	index@(attn_fwd)
        /*0008*/ 	.word	0x000000ff


	//----- nvinfo : EIATTR_FRAME_SIZE
	.align		4
.L_2:
        /*000c*/ 	.byte	0x04, 0x11
        /*000e*/ 	.short	(.L_4 - .L_3)
	.align		4
.L_3:
        /*0010*/ 	.word	index@(attn_fwd)
        /*0014*/ 	.word	0x000002a8


	//----- nvinfo : EIATTR_MIN_STACK_SIZE
	.align		4
.L_4:
        /*0018*/ 	.byte	0x04, 0x12
        /*001a*/ 	.short	(.L_6 - .L_5)
	.align		4
.L_5:
        /*001c*/ 	.word	index@(attn_fwd)
        /*0020*/ 	.word	0x000002a8
.L_6:


//--------------------- .nv.info.attn_fwd         --------------------------
	.section	.nv.info.attn_fwd,"",@"SHT_CUDA_INFO"
	.sectionflags	@""
	.align	4


	//----- nvinfo : EIATTR_CUDA_API_VERSION
	.align		4
        /*0000*/ 	.byte	0x04, 0x37
        /*0002*/ 	.short	(.L_8 - .L_7)
.L_7:
        /*0004*/ 	.word	0x00000082


	//----- nvinfo : EIATTR_SW2861232_WAR
	.align		4
.L_8:
        /*0008*/ 	.byte	0x01, 0x35
	.zero		2


	//----- nvinfo : EIATTR_PARAM_CBANK
	.align		4
        /*000c*/ 	.byte	0x04, 0x0a
        /*000e*/ 	.short	(.L_10 - .L_9)
	.align		4
.L_9:
        /*0010*/ 	.word	index@(.nv.constant0.attn_fwd)
        /*0014*/ 	.short	0x0160
        /*0016*/ 	.short	0x0088


	//----- nvinfo : EIATTR_CBANK_PARAM_SIZE
	.align		4
.L_10:
        /*0018*/ 	.byte	0x03, 0x19
        /*001a*/ 	.short	0x0088


	//----- nvinfo : EIATTR_KPARAM_INFO
	.align		4
        /*001c*/ 	.byte	0x04, 0x17
        /*001e*/ 	.short	(.L_12 - .L_11)
.L_11:
        /*0020*/ 	.word	0x00000000
        /*0024*/ 	.short	0x0019
        /*0026*/ 	.short	0x0080
        /*0028*/ 	.byte	0x00, 0xf4, 0x21, 0x00


	//----- nvinfo : EIATTR_KPARAM_INFO
	.align		4
.L_12:
        /*002c*/ 	.byte	0x04, 0x17
        /*002e*/ 	.short	(.L_14 - .L_13)
.L_13:
        /*0030*/ 	.word	0x00000000
        /*0034*/ 	.short	0x0018
        /*0036*/ 	.short	0x0078
        /*0038*/ 	.byte	0x00, 0xf4, 0x21, 0x00


	//----- nvinfo : EIATTR_KPARAM_INFO
	.align		4
.L_14:
        /*003c*/ 	.byte	0x04, 0x17
        /*003e*/ 	.short	(.L_16 - .L_15)
.L_15:
        /*0040*/ 	.word	0x00000000
        /*0044*/ 	.short	0x0017
        /*0046*/ 	.short	0x0070
        /*0048*/ 	.byte	0x00, 0xf0, 0x11, 0x00


	//----- nvinfo : EIATTR_KPARAM_INFO
	.align		4
.L_16:
        /*004c*/ 	.byte	0x04, 0x17
        /*004e*/ 	.short	(.L_18 - .L_17)
.L_17:
        /*0050*/ 	.word	0x00000000
        /*0054*/ 	.short	0x0016
        /*0056*/ 	.short	0x006c
        /*0058*/ 	.byte	0x00, 0xf0, 0x11, 0x00


	//----- nvinfo : EIATTR_KPARAM_INFO
	.align		4
.L_18:
        /*005c*/ 	.byte	0x04, 0x17
        /*005e*/ 	.short	(.L_20 - .L_19)
.L_19:
        /*0060*/ 	.word	0x00000000
        /*0064*/ 	.short	0x0015
        /*0066*/ 	.short	0x0068
        /*0068*/ 	.byte	0x00, 0xf0, 0x11, 0x00


	//----- nvinfo : EIATTR_KPARAM_INFO
	.align		4
.L_20:
        /*006c*/ 	.byte	0x04, 0x17
        /*006e*/ 	.short	(.L_22 - .L_21)
.L_21:
        /*0070*/ 	.word	0x00000000
        /*0074*/ 	.short	0x0014
        /*0076*/ 	.short	0x0064
        /*0078*/ 	.byte	0x00, 0xf0, 0x11, 0x00


	//----- nvinfo : EIATTR_KPARAM_INFO
	.align		4
.L_22:
        /*007c*/ 	.byte	0x04, 0x17
        /*007e*/ 	.short	(.L_24 - .L_23)
.L_23:
        /*0080*/ 	.word	0x00000000
        /*0084*/ 	.short	0x0013
        /*0086*/ 	.short	0x0060
        /*0088*/ 	.byte	0x00, 0xf0, 0x11, 0x00


	//----- nvinfo : EIATTR_KPARAM_INFO
	.align		4
.L_24:
        /*008c*/ 	.byte	0x04, 0x17
        /*008e*/ 	.short	(.L_26 - .L_25)
.L_25:
        /*0090*/ 	.word	0x00000000
        /*0094*/ 	.short	0x0012
        /*0096*/ 	.short	0x005c
        /*0098*/ 	.byte	0x00, 0xf0, 0x11, 0x00


	//----- nvinfo : EIATTR_KPARAM_INFO
	.align		4
.L_26:
        /*009c*/ 	.byte	0x04, 0x17
        /*009e*/ 	.short	(.L_28 - .L_27)
.L_27:
        /*00a0*/ 	.word	0x00000000
        /*00a4*/ 	.short	0x0011
        /*00a6*/ 	.short	0x0058
        /*00a8*/ 	.byte	0x00, 0xf0, 0x11, 0x00


	//----- nvinfo : EIATTR_KPARAM_INFO
	.align		4
.L_28:
        /*00ac*/ 	.byte	0x04, 0x17
        /*00ae*/ 	.short	(.L_30 - .L_29)
.L_29:
        /*00b0*/ 	.word	0x00000000
        /*00b4*/ 	.short	0x0010
        /*00b6*/ 	.short	0x0054
        /*00b8*/ 	.byte	0x00, 0xf0, 0x11, 0x00


	//----- nvinfo : EIATTR_KPARAM_INFO
	.align		4
.L_30:
        /*00bc*/ 	.byte	0x04, 0x17
        /*00be*/ 	.short	(.L_32 - .L_31)
.L_31:
        /*00c0*/ 	.word	0x00000000
        /*00c4*/ 	.short	0x000f
        /*00c6*/ 	.short	0x0050
        /*00c8*/ 	.byte	0x00, 0xf0, 0x11, 0x00


	//----- nvinfo : EIATTR_KPARAM_INFO
	.align		4
.L_32:
        /*00cc*/ 	.byte	0x04, 0x17
        /*00ce*/ 	.short	(.L_34 - .L_33)
.L_33:
        /*00d0*/ 	.word	0x00000000
        /*00d4*/ 	.short	0x000e
        /*00d6*/ 	.short	0x004c
        /*00d8*/ 	.byte	0x00, 0xf0, 0x11, 0x00


	//----- nvinfo : EIATTR_KPARAM_INFO
	.align		4
.L_34:
        /*00dc*/ 	.byte	0x04, 0x17
        /*00de*/ 	.short	(.L_36 - .L_35)
.L_35:
        /*00e0*/ 	.word	0x00000000
        /*00e4*/ 	.short	0x000d
        /*00e6*/ 	.short	0x0048
        /*00e8*/ 	.byte	0x00, 0xf0, 0x11, 0x00


	//----- nvinfo : EIATTR_KPARAM_INFO
	.align		4
.L_36:
        /*00ec*/ 	.byte	0x04, 0x17
        /*00ee*/ 	.short	(.L_38 - .L_37)
.L_37:
        /*00f0*/ 	.word	0x00000000
        /*00f4*/ 	.short	0x000c
        /*00f6*/ 	.short	0x0044
        /*00f8*/ 	.byte	0x00, 0xf0, 0x11, 0x00


	//----- nvinfo : EIATTR_KPARAM_INFO
	.align		4
.L_38:
        /*00fc*/ 	.byte	0x04, 0x17
        /*00fe*/ 	.short	(.L_40 - .L_39)
.L_39:
        /*0100*/ 	.word	0x00000000
        /*0104*/ 	.short	0x000b
        /*0106*/ 	.short	0x0040
        /*0108*/ 	.byte	0x00, 0xf0, 0x11, 0x00


	//----- nvinfo : EIATTR_KPARAM_INFO
	.align		4
.L_40:
        /*010c*/ 	.byte	0x04, 0x17
        /*010e*/ 	.short	(.L_42 - .L_41)
.L_41:
        /*0110*/ 	.word	0x00000000
        /*0114*/ 	.short	0x000a
        /*0116*/ 	.short	0x003c
        /*0118*/ 	.byte	0x00, 0xf0, 0x11, 0x00


	//----- nvinfo : EIATTR_KPARAM_INFO
	.align		4
.L_42:
        /*011c*/ 	.byte	0x04, 0x17
        /*011e*/ 	.short	(.L_44 - .L_43)
.L_43:
        /*0120*/ 	.word	0x00000000
        /*0124*/ 	.short	0x0009
        /*0126*/ 	.short	0x0038
        /*0128*/ 	.byte	0x00, 0xf0, 0x11, 0x00


	//----- nvinfo : EIATTR_KPARAM_INFO
	.align		4
.L_44:
        /*012c*/ 	.byte	0x04, 0x17
        /*012e*/ 	.short	(.L_46 - .L_45)
.L_45:
        /*0130*/ 	.word	0x00000000
        /*0134*/ 	.short	0x0008
        /*0136*/ 	.short	0x0034
        /*0138*/ 	.byte	0x00, 0xf0, 0x11, 0x00


	//----- nvinfo : EIATTR_KPARAM_INFO
	.align		4
.L_46:
        /*013c*/ 	.byte	0x04, 0x17
        /*013e*/ 	.short	(.L_48 - .L_47)
.L_47:
        /*0140*/ 	.word	0x00000000
        /*0144*/ 	.short	0x0007
        /*0146*/ 	.short	0x0030
        /*0148*/ 	.byte	0x00, 0xf0, 0x11, 0x00


	//----- nvinfo : EIATTR_KPARAM_INFO
	.align		4
.L_48:
        /*014c*/ 	.byte	0x04, 0x17
        /*014e*/ 	.short	(.L_50 - .L_49)
.L_49:
        /*0150*/ 	.word	0x00000000
        /*0154*/ 	.short	0x0006
        /*0156*/ 	.short	0x002c
        /*0158*/ 	.byte	0x00, 0xf0, 0x11, 0x00


	//----- nvinfo : EIATTR_KPARAM_INFO
	.align		4
.L_50:
        /*015c*/ 	.byte	0x04, 0x17
        /*015e*/ 	.short	(.L_52 - .L_51)
.L_51:
        /*0160*/ 	.word	0x00000000
        /*0164*/ 	.short	0x0005
        /*0166*/ 	.short	0x0028
        /*0168*/ 	.byte	0x00, 0xf0, 0x11, 0x00


	//----- nvinfo : EIATTR_KPARAM_INFO
	.align		4
.L_52:
        /*016c*/ 	.byte	0x04, 0x17
        /*016e*/ 	.short	(.L_54 - .L_53)
.L_53:
        /*0170*/ 	.word	0x00000000
        /*0174*/ 	.short	0x0004
        /*0176*/ 	.short	0x0020
        /*0178*/ 	.byte	0x00, 0xf4, 0x21, 0x00


	//----- nvinfo : EIATTR_KPARAM_INFO
	.align		4
.L_54:
        /*017c*/ 	.byte	0x04, 0x17
        /*017e*/ 	.short	(.L_56 - .L_55)
.L_55:
        /*0180*/ 	.word	0x00000000
        /*0184*/ 	.short	0x0003
        /*0186*/ 	.short	0x0018
        /*0188*/ 	.byte	0x00, 0xf4, 0x21, 0x00


	//----- nvinfo : EIATTR_KPARAM_INFO
	.align		4
.L_56:
        /*018c*/ 	.byte	0x04, 0x17
        /*018e*/ 	.short	(.L_58 - .L_57)
.L_57:
        /*0190*/ 	.word	0x00000000
        /*0194*/ 	.short	0x0002
        /*0196*/ 	.short	0x0010
        /*0198*/ 	.byte	0x00, 0xf4, 0x21, 0x00


	//----- nvinfo : EIATTR_KPARAM_INFO
	.align		4
.L_58:
        /*019c*/ 	.byte	0x04, 0x17
        /*019e*/ 	.short	(.L_60 - .L_59)
.L_59:
        /*01a0*/ 	.word	0x00000000
        /*01a4*/ 	.short	0x0001
        /*01a6*/ 	.short	0x0008
        /*01a8*/ 	.byte	0x00, 0xf4, 0x21, 0x00


	//----- nvinfo : EIATTR_KPARAM_INFO
	.align		4
.L_60:
        /*01ac*/ 	.byte	0x04, 0x17
        /*01ae*/ 	.short	(.L_62 - .L_61)
.L_61:
        /*01b0*/ 	.word	0x00000000
        /*01b4*/ 	.short	0x0000
        /*01b6*/ 	.short	0x0000
        /*01b8*/ 	.byte	0x00, 0xf4, 0x21, 0x00


	//----- nvinfo : EIATTR_MAXREG_COUNT
	.align		4
.L_62:
        /*01bc*/ 	.byte	0x03, 0x1b
        /*01be*/ 	.short	0x00ff


	//----- nvinfo : EIATTR_NUM_BARRIERS
	.align		4
        /*01c0*/ 	.byte	0x02, 0x4c
        /*01c2*/ 	.byte	0x01
	.zero		1


	//----- nvinfo : EIATTR_ANNOTATIONS
	.align		4
        /*01c4*/ 	.byte	0x04, 0x55
        /*01c6*/ 	.short	(.L_64 - .L_63)


	//   ....[0]....
.L_63:
        /*01c8*/ 	.word	0x00000001
        /*01cc*/ 	.byte	0xf0, 0x1d, 0x00, 0x00, 0x01, 0x00, 0x00, 0x00, 0x30, 0x1e, 0x00, 0x00, 0x01, 0x00, 0x00, 0x00
        /* <DEDUP_REMOVED lines=83> */
        /*070c*/ 	.byte	0xc0, 0x53, 0x00, 0x00, 0x01, 0x00, 0x00, 0x00, 0xe0, 0x53, 0x00, 0x00


	//----- nvinfo : EIATTR_MERCURY_ISA_VERSION
	.align		4
.L_64:
        /*0718*/ 	.byte	0x03, 0x5f
        /*071a*/ 	.short	0x0000


	//----- nvinfo : EIATTR_COOP_GROUP_MASK_REGIDS
	.align		4
        /*071c*/ 	.byte	0x04, 0x29
        /*071e*/ 	.short	(.L_66 - .L_65)


	//   ....[0]....
.L_65:
        /*0720*/ 	.word	0xffffffff


	//   ....[1]....
        /*0724*/ 	.word	0xffffffff


	//   ....[2]....
        /*0728*/ 	.word	0xffffffff


	//   ....[3]....
        /*072c*/ 	.word	0xffffffff


	//   ....[4]....
        /*0730*/ 	.word	0xffffffff


	//   ....[5]....
        /*0734*/ 	.word	0xffffffff


	//   ....[6]....
        /*0738*/ 	.word	0xffffffff


	//   ....[7]....
        /*073c*/ 	.word	0xffffffff


	//   ....[8]....
        /*0740*/ 	.word	0xffffffff


	//   ....[9]....
        /*0744*/ 	.word	0xffffffff


	//   ....[10]....
        /*0748*/ 	.word	0xffffffff


	//   ....[11]....
        /*074c*/ 	.word	0xffffffff


	//   ....[12]....
        /*0750*/ 	.word	0xffffffff


	//   ....[13]....
        /*0754*/ 	.word	0xffffffff


	//   ....[14]....
        /*0758*/ 	.word	0xffffffff


	//   ....[15]....
        /*075c*/ 	.word	0xffffffff


	//   ....[16]....
        /*0760*/ 	.word	0xffffffff


	//   ....[17]....
        /*0764*/ 	.word	0xffffffff


	//   ....[18]....
        /*0768*/ 	.word	0xffffffff


	//   ....[19]....
        /*076c*/ 	.word	0xffffffff


	//----- nvinfo : EIATTR_COOP_GROUP_INSTR_OFFSETS
	.align		4
.L_66:
        /*0770*/ 	.byte	0x04, 0x28
        /*0772*/ 	.short	(.L_68 - .L_67)


	//   ....[0]....
.L_67:
        /*0774*/ 	.word	0x00004d80


	//   ....[1]....
        /*0778*/ 	.word	0x00004d90


	//   ....[2]....
        /*077c*/ 	.word	0x00004da0


	//   ....[3]....
        /*0780*/ 	.word	0x00004db0


	//   ....[4]....
        /*0784*/ 	.word	0x00004e00


	//   ....[5]....
        /*0788*/ 	.word	0x00004e10


	//   ....[6]....
        /*078c*/ 	.word	0x00004e20


	//   ....[7]....
        /*0790*/ 	.word	0x00004e30


	//   ....[8]....
        /*0794*/ 	.word	0x00004ef0


	//   ....[9]....
        /*0798*/ 	.word	0x00004f10


	//   ....[10]....
        /*079c*/ 	.word	0x00005180


	//   ....[11]....
        /*07a0*/ 	.word	0x000051a0


	//   ....[12]....
        /*07a4*/ 	.word	0x000051b0


	//   ....[13]....
        /*07a8*/ 	.word	0x000051c0


	//   ....[14]....
        /*07ac*/ 	.word	0x00005210


	//   ....[15]....
        /*07b0*/ 	.word	0x00005220


	//   ....[16]....
        /*07b4*/ 	.word	0x00005230


	//   ....[17]....
        /*07b8*/ 	.word	0x00005240


	//   ....[18]....
        /*07bc*/ 	.word	0x00005300


	//   ....[19]....
        /*07c0*/ 	.word	0x00005320


	//----- nvinfo : EIATTR_EXIT_INSTR_OFFSETS
	.align		4
.L_68:
        /*07c4*/ 	.byte	0x04, 0x1c
        /*07c6*/ 	.short	(.L_70 - .L_69)


	//   ....[0]....
.L_69:
        /*07c8*/ 	.word	0x000096d0


	//   ....[1]....
        /*07cc*/ 	.word	0x00009770


	//----- nvinfo : EIATTR_REQNTID
	.align		4
.L_70:
        /*07d0*/ 	.byte	0x04, 0x10
        /*07d2*/ 	.short	(.L_72 - .L_71)
.L_71:
        /*07d4*/ 	.word	0x00000080
        /*07d8*/ 	.word	0x00000001
        /*07dc*/ 	.word	0x00000001
.L_72:


//--------------------- .nv.callgraph             --------------------------
	.section	.nv.callgraph,"",@"SHT_CUDA_CALLGRAPH"
	.align	4
	.sectionentsize	8
	.align		4
        /*0000*/ 	.word	0x00000000
	.align		4
        /*0004*/ 	.word	0xffffffff
	.align		4
        /*0008*/ 	.word	0x00000000
	.align		4
        /*000c*/ 	.word	0xfffffffe
	.align		4
        /*0010*/ 	.word	0x00000000
	.align		4
        /*0014*/ 	.word	0xfffffffd
	.align		4
        /*0018*/ 	.word	0x00000000
	.align		4
        /*001c*/ 	.word	0xfffffffc


//--------------------- .nv.rel.action            --------------------------
	.section	.nv.rel.action,"",@"SHT_CUDA_RELOCINFO"
	.align	8
	.sectionentsize	8
        /*0000*/ 	.byte	0x73, 0x00, 0x00, 0x00, 0x00, 0x00, 0x00, 0x00, 0x00, 0x00, 0x00, 0x11, 0x25, 0x00, 0x05, 0x36


//--------------------- .nv.constant4             --------------------------
	.section	.nv.constant4,"a",@progbits
	.align	8
	.align		8
.nv.constant4:
        /*0000*/ 	.dword	_$_str


//--------------------- .nv.constant0.attn_fwd    --------------------------
	.section	.nv.constant0.attn_fwd,"a",@progbits
	.sectionflags	@""
	.align	4
.nv.constant0.attn_fwd:
	.zero		488


//--------------------- .text.attn_fwd            --------------------------
	.section	.text.attn_fwd,"ax",@progbits
	.sectioninfo	@"SHI_REGISTERS=255"
	.align	128
        .global         attn_fwd
        .type           attn_fwd,@function
        .size           attn_fwd,(.L_x_3 - attn_fwd)
        .other          attn_fwd,@"STO_CUDA_ENTRY STV_DEFAULT"
attn_fwd:
.text.attn_fwd:
[----:B------:R-:W-:Y:S02]  /*0000*/  MOV R1, c[0x0][0x28] ;  /* 0x00000a0000017a02 */ /* 0x000fe40000000f00 */
[----:B------:R-:W0:Y:S01]  /*0010*/  S2R R52, SR_TID.X ;  /* 0x0000000000347919 */ /* 0x000e220000002100 */
[----:B------:R-:W-:Y:S01]  /*0020*/  ULDC.64 UR4, c[0x0][0x118] ;  /* 0x0000460000047ab9 */ /* 0x000fe20000000a00 */
[----:B------:R-:W-:Y:S02]  /*0030*/  IADD3 R1, R1, -0x2a8, RZ ;  /* 0xfffffd5801017810 */ /* 0x000fe40007ffe0ff */
[----:B------:R-:W1:Y:S04]  /*0040*/  S2R R3, SR_CTAID.X ;  /* 0x0000000000037919 */ /* 0x000e680000002500 */
[----:B------:R-:W2:Y:S01]  /*0050*/  S2R R38, SR_CTAID.Y ;  /* 0x0000000000267919 */ /* 0x000ea20000002600 */
[----:B0-----:R-:W-:Y:S02]  /*0060*/  LOP3.LUT R8, R52, 0x1f, RZ, 0xc0, !PT ;  /* 0x0000001f34087812 */ /* 0x001fe400078ec0ff */
[----:B------:R-:W-:-:S03]  /*0070*/  SHF.R.U32.HI R10, RZ, 0x5, R52 ;  /* 0x00000005ff0a7819 */ /* 0x000fc60000011634 */
[----:B-1----:R-:W-:Y:S01]  /*0080*/  IMAD R2, R3, 0x20, R8 ;  /* 0x0000002003027824 */ /* 0x002fe200078e0208 */
[----:B------:R-:W-:Y:S01]  /*0090*/  SGXT.U32 R10, R10, 0x2 ;  /* 0x000000020a0a781a */ /* 0x000fe20000000000 */
[----:B--2---:R-:W-:Y:S01]  /*00a0*/  IMAD R0, R38, c[0x0][0x190], RZ ;  /* 0x0000640026007a24 */ /* 0x004fe200078e02ff */
[----:B------:R-:W-:Y:S01]  /*00b0*/  MOV R3, c[0x0][0x198] ;  /* 0x0000660000037a02 */ /* 0x000fe20000000f00 */
[----:B------:R-:W-:Y:S02]  /*00c0*/  IMAD R4, R2, c[0x0][0x194], RZ ;  /* 0x0000650002047a24 */ /* 0x000fe400078e02ff */
[----:B------:R-:W-:Y:S02]  /*00d0*/  IMAD.SHL.U32 R2, R0, 0x2, RZ ;  /* 0x0000000200027824 */ /* 0x000fe400078e00ff */
[----:B------:R-:W-:Y:S01]  /*00e0*/  IMAD R9, R10, c[0x0][0x198], RZ ;  /* 0x000066000a097a24 */ /* 0x000fe200078e02ff */
[----:B------:R-:W-:Y:S01]  /*00f0*/  SHF.L.U32 R5, R4, 0x1, RZ ;  /* 0x0000000104057819 */ /* 0x000fe200000006ff */
[----:B------:R-:W-:-:S03]  /*0100*/  IMAD.HI R0, R0, 0x2, RZ ;  /* 0x0000000200007827 */ /* 0x000fc600078e02ff */
[----:B------:R-:W-:Y:S01]  /*0110*/  IADD3 R2, P0, P1, R5, c[0x0][0x160], R2 ;  /* 0x0000580005027a10 */ /* 0x000fe2000791e002 */
[----:B------:R-:W-:-:S04]  /*0120*/  IMAD.HI R7, R4, 0x2, RZ ;  /* 0x0000000204077827 */ /* 0x000fc800078e02ff */
[----:B------:R-:W-:Y:S01]  /*0130*/  IMAD R11, R3, 0x4, R9 ;  /* 0x00000004030b7824 */ /* 0x000fe200078e0209 */
[----:B------:R-:W-:Y:S02]  /*0140*/  IADD3.X R0, R7, c[0x0][0x164], R0, P0, P1 ;  /* 0x0000590007007a10 */ /* 0x000fe400007e2400 */
[----:B------:R-:W-:Y:S02]  /*0150*/  LEA R4, P0, R9, R2, 0x1 ;  /* 0x0000000209047211 */ /* 0x000fe400078008ff */
[----:B------:R-:W-:Y:S02]  /*0160*/  LEA R13, R3, R11, 0x2 ;  /* 0x0000000b030d7211 */ /* 0x000fe400078e10ff */
[----:B------:R-:W-:Y:S02]  /*0170*/  LEA.HI.X.SX32 R5, R9, R0, 0x1, P0 ;  /* 0x0000000009057211 */ /* 0x000fe400000f0eff */
[-C--:B------:R-:W-:Y:S01]  /*0180*/  LEA R14, P0, R11, R2.reuse, 0x1 ;  /* 0x000000020b0e7211 */ /* 0x080fe200078008ff */
[----:B------:R-:W-:Y:S01]  /*0190*/  IMAD R9, R3, 0x4, R13 ;  /* 0x0000000403097824 */ /* 0x000fe200078e020d */
[----:B------:R-:W-:-:S02]  /*01a0*/  LEA R6, P1, R13, R2, 0x1 ;  /* 0x000000020d067211 */ /* 0x000fc400078208ff */
[-C--:B------:R-:W-:Y:S01]  /*01b0*/  LEA.HI.X.SX32 R15, R11, R0.reuse, 0x1, P0 ;  /* 0x000000000b0f7211 */ /* 0x080fe200000f0eff */
[----:B------:R-:W2:Y:S01]  /*01c0*/  LDG.E.U16 R5, [R4.64] ;  /* 0x0000000404057981 */ /* 0x000ea2000c1e1500 */
[----:B------:R-:W-:Y:S02]  /*01d0*/  LEA R11, R3, R9, 0x2 ;  /* 0x00000009030b7211 */ /* 0x000fe400078e10ff */
[----:B------:R-:W-:-:S03]  /*01e0*/  LEA.HI.X.SX32 R7, R13, R0, 0x1, P1 ;  /* 0x000000000d077211 */ /* 0x000fc600008f0eff */
[----:B------:R-:W-:Y:S01]  /*01f0*/  IMAD R19, R3, 0x4, R11 ;  /* 0x0000000403137824 */ /* 0x000fe200078e020b */
[----:B------:R-:W-:Y:S02]  /*0200*/  LEA R16, P0, R9, R2, 0x1 ;  /* 0x0000000209107211 */ /* 0x000fe400078008ff */
[----:B------:R-:W3:Y:S02]  /*0210*/  LDG.E.U16 R7, [R6.64] ;  /* 0x0000000406077981 */ /* 0x000ee4000c1e1500 */
[----:B------:R-:W-:Y:S02]  /*0220*/  LEA R21, R3, R19, 0x2 ;  /* 0x0000001303157211 */ /* 0x000fe400078e10ff */
[----:B------:R-:W-:-:S03]  /*0230*/  LEA.HI.X.SX32 R17, R9, R0, 0x1, P0 ;  /* 0x0000000009117211 */ /* 0x000fc600000f0eff */
[----:B------:R-:W-:Y:S01]  /*0240*/  IMAD R23, R3, 0x4, R21 ;  /* 0x0000000403177824 */ /* 0x000fe200078e0215 */
[C---:B------:R-:W-:Y:S01]  /*0250*/  LEA R12, P0, R11.reuse, R2, 0x1 ;  /* 0x000000020b0c7211 */ /* 0x040fe200078008ff */
[----:B------:R0:W4:Y:S03]  /*0260*/  LDG.E.U16 R9, [R14.64] ;  /* 0x000000040e097981 */ /* 0x000126000c1e1500 */
[----:B------:R-:W-:Y:S02]  /*0270*/  LEA.HI.X.SX32 R13, R11, R0, 0x1, P0 ;  /* 0x000000000b0d7211 */ /* 0x000fe400000f0eff */
[----:B------:R1:W5:Y:S01]  /*0280*/  LDG.E.U16 R11, [R16.64] ;  /* 0x00000004100b7981 */ /* 0x000362000c1e1500 */
[----:B0-----:R-:W-:-:S03]  /*0290*/  LEA R15, R3, R23, 0x2 ;  /* 0x00000017030f7211 */ /* 0x001fc600078e10ff */
[----:B------:R-:W2:Y:S01]  /*02a0*/  LDG.E.U16 R13, [R12.64] ;  /* 0x000000040c0d7981 */ /* 0x000ea2000c1e1500 */
[----:B------:R-:W-:Y:S01]  /*02b0*/  LEA R18, P0, R19, R2, 0x1 ;  /* 0x0000000213127211 */ /* 0x000fe200078008ff */
[----:B-1----:R-:W-:-:S03]  /*02c0*/  IMAD R17, R3, 0x4, R15 ;  /* 0x0000000403117824 */ /* 0x002fc600078e020f */
[----:B------:R-:W-:Y:S02]  /*02d0*/  LEA.HI.X.SX32 R19, R19, R0, 0x1, P0 ;  /* 0x0000000013137211 */ /* 0x000fe400000f0eff */
[-C--:B------:R-:W-:Y:S02]  /*02e0*/  LEA R20, P1, R21, R2.reuse, 0x1 ;  /* 0x0000000215147211 */ /* 0x080fe400078208ff */
[----:B------:R-:W-:Y:S01]  /*02f0*/  LEA R22, P0, R23, R2, 0x1 ;  /* 0x0000000217167211 */ /* 0x000fe200078008ff */
[----:B------:R0:W2:Y:S01]  /*0300*/  LDG.E.U16 R51, [R18.64] ;  /* 0x0000000412337981 */ /* 0x0000a2000c1e1500 */
[----:B------:R-:W-:Y:S02]  /*0310*/  LEA R25, R3, R17, 0x2 ;  /* 0x0000001103197211 */ /* 0x000fe400078e10ff */
[-C--:B------:R-:W-:Y:S02]  /*0320*/  LEA.HI.X.SX32 R21, R21, R0.reuse, 0x1, P1 ;  /* 0x0000000015157211 */ /* 0x080fe400008f0eff */
[----:B------:R-:W-:Y:S01]  /*0330*/  LEA.HI.X.SX32 R23, R23, R0, 0x1, P0 ;  /* 0x0000000017177211 */ /* 0x000fe200000f0eff */
[----:B------:R-:W-:Y:S01]  /*0340*/  IMAD R27, R3, 0x4, R25 ;  /* 0x00000004031b7824 */ /* 0x000fe200078e0219 */
[C---:B------:R-:W-:Y:S01]  /*0350*/  LEA R14, P0, R15.reuse, R2, 0x1 ;  /* 0x000000020f0e7211 */ /* 0x040fe200078008ff */
[----:B------:R1:W2:Y:S03]  /*0360*/  LDG.E.U16 R53, [R20.64] ;  /* 0x0000000414357981 */ /* 0x0002a6000c1e1500 */
[----:B------:R-:W-:Y:S01]  /*0370*/  LEA.HI.X.SX32 R15, R15, R0, 0x1, P0 ;  /* 0x000000000f0f7211 */ /* 0x000fe200000f0eff */
[----:B------:R0:W2:Y:S01]  /*0380*/  LDG.E.U16 R55, [R22.64] ;  /* 0x0000000416377981 */ /* 0x0000a2000c1e1500 */
[----:B------:R-:W-:-:S02]  /*0390*/  LEA R16, P0, R17, R2, 0x1 ;  /* 0x0000000211107211 */ /* 0x000fc400078008ff */
[----:B------:R-:W-:Y:S01]  /*03a0*/  LEA R24, P1, R25, R2, 0x1 ;  /* 0x0000000219187211 */ /* 0x000fe200078208ff */
[----:B------:R0:W2:Y:S01]  /*03b0*/  LDG.E.U16 R57, [R14.64] ;  /* 0x000000040e397981 */ /* 0x0000a2000c1e1500 */
[----:B-1----:R-:W-:Y:S02]  /*03c0*/  LEA R21, R3, R27, 0x2 ;  /* 0x0000001b03157211 */ /* 0x002fe400078e10ff */
[----:B------:R-:W-:Y:S02]  /*03d0*/  LEA.HI.X.SX32 R17, R17, R0, 0x1, P0 ;  /* 0x0000000011117211 */ /* 0x000fe400000f0eff */
[----:B0-----:R-:W-:Y:S01]  /*03e0*/  LEA R18, P0, R27, R2, 0x1 ;  /* 0x000000021b127211 */ /* 0x001fe200078008ff */
[----:B------:R-:W-:Y:S01]  /*03f0*/  IMAD R23, R3, 0x4, R21 ;  /* 0x0000000403177824 */ /* 0x000fe200078e0215 */
[-C--:B------:R-:W-:Y:S01]  /*0400*/  LEA.HI.X.SX32 R25, R25, R0.reuse, 0x1, P1 ;  /* 0x0000000019197211 */ /* 0x080fe200008f0eff */
[----:B------:R0:W2:Y:S01]  /*0410*/  LDG.E.U16 R59, [R16.64] ;  /* 0x00000004103b7981 */ /* 0x0000a2000c1e1500 */
[----:B------:R-:W-:-:S02]  /*0420*/  LEA.HI.X.SX32 R19, R27, R0, 0x1, P0 ;  /* 0x000000001b137211 */ /* 0x000fc400000f0eff */
[----:B------:R-:W-:Y:S01]  /*0430*/  LEA R20, P0, R21, R2, 0x1 ;  /* 0x0000000215147211 */ /* 0x000fe200078008ff */
[----:B------:R1:W2:Y:S01]  /*0440*/  LDG.E.U16 R61, [R24.64] ;  /* 0x00000004183d7981 */ /* 0x0002a2000c1e1500 */
[----:B------:R-:W-:Y:S02]  /*0450*/  LEA R27, R3, R23, 0x2 ;  /* 0x00000017031b7211 */ /* 0x000fe400078e10ff */
[----:B------:R-:W-:Y:S01]  /*0460*/  LEA.HI.X.SX32 R21, R21, R0, 0x1, P0 ;  /* 0x0000000015157211 */ /* 0x000fe200000f0eff */
[----:B------:R1:W2:Y:S01]  /*0470*/  LDG.E.U16 R63, [R18.64] ;  /* 0x00000004123f7981 */ /* 0x0002a2000c1e1500 */
[-C--:B------:R-:W-:Y:S01]  /*0480*/  LEA R14, P0, R23, R2.reuse, 0x1 ;  /* 0x00000002170e7211 */ /* 0x080fe200078008ff */
[----:B------:R-:W-:Y:S01]  /*0490*/  IMAD R29, R3, 0x4, R27 ;  /* 0x00000004031d7824 */ /* 0x000fe200078e021b */
[----:B------:R-:W-:Y:S01]  /*04a0*/  LEA R22, P1, R27, R2, 0x1 ;  /* 0x000000021b167211 */ /* 0x000fe200078208ff */
[----:B------:R1:W2:Y:S01]  /*04b0*/  LDG.E.U16 R65, [R20.64] ;  /* 0x0000000414417981 */ /* 0x0002a2000c1e1500 */
[----:B------:R-:W-:-:S02]  /*04c0*/  LEA.HI.X.SX32 R15, R23, R0, 0x1, P0 ;  /* 0x00000000170f7211 */ /* 0x000fc400000f0eff */
[----:B0-----:R-:W-:Y:S02]  /*04d0*/  LEA R16, P0, R29, R2, 0x1 ;  /* 0x000000021d107211 */ /* 0x001fe400078008ff */
[----:B-1----:R-:W-:Y:S01]  /*04e0*/  LEA R25, R3, R29, 0x2 ;  /* 0x0000001d03197211 */ /* 0x002fe200078e10ff */
[----:B------:R0:W2:Y:S01]  /*04f0*/  LDG.E.U16 R67, [R14.64] ;  /* 0x000000040e437981 */ /* 0x0000a2000c1e1500 */
[-C--:B------:R-:W-:Y:S02]  /*0500*/  LEA.HI.X.SX32 R23, R27, R0.reuse, 0x1, P1 ;  /* 0x000000001b177211 */ /* 0x080fe400008f0eff */
[----:B------:R-:W-:Y:S01]  /*0510*/  LEA.HI.X.SX32 R17, R29, R0, 0x1, P0 ;  /* 0x000000001d117211 */ /* 0x000fe200000f0eff */
[----:B------:R-:W-:Y:S01]  /*0520*/  IMAD R27, R3, 0x4, R25 ;  /* 0x00000004031b7824 */ /* 0x000fe200078e0219 */
[C---:B------:R-:W-:Y:S01]  /*0530*/  LEA R18, P0, R25.reuse, R2, 0x1 ;  /* 0x0000000219127211 */ /* 0x040fe200078008ff */
[----:B------:R1:W2:Y:S03]  /*0540*/  LDG.E.U16 R69, [R22.64] ;  /* 0x0000000416457981 */ /* 0x0002a6000c1e1500 */
[----:B------:R-:W-:Y:S01]  /*0550*/  LEA.HI.X.SX32 R19, R25, R0, 0x1, P0 ;  /* 0x0000000019137211 */ /* 0x000fe200000f0eff */
[----:B------:R0:W2:Y:S01]  /*0560*/  LDG.E.U16 R71, [R16.64] ;  /* 0x0000000410477981 */ /* 0x0000a2000c1e1500 */
[----:B------:R-:W-:-:S02]  /*0570*/  LEA R25, R3, R27, 0x2 ;  /* 0x0000001b03197211 */ /* 0x000fc400078e10ff */
[----:B------:R-:W-:Y:S01]  /*0580*/  LEA R20, P0, R27, R2, 0x1 ;  /* 0x000000021b147211 */ /* 0x000fe200078008ff */
[----:B------:R1:W2:Y:S02]  /*0590*/  LDG.E.U16 R73, [R18.64] ;  /* 0x0000000412497981 */ /* 0x0002a4000c1e1500 */
[----:B------:R-:W-:Y:S01]  /*05a0*/  IMAD R29, R3, 0x4, R25 ;  /* 0x00000004031d7824 */ /* 0x000fe200078e0219 */
[----:B------:R-:W-:-:S04]  /*05b0*/  LEA.HI.X.SX32 R21, R27, R0, 0x1, P0 ;  /* 0x000000001b157211 */ /* 0x000fc800000f0eff */
[----:B0-----:R-:W-:Y:S01]  /*05c0*/  LEA R14, P0, R29, R2, 0x1 ;  /* 0x000000021d0e7211 */ /* 0x001fe200078008ff */
[----:B------:R0:W2:Y:S01]  /*05d0*/  LDG.E.U16 R75, [R20.64] ;  /* 0x00000004144b7981 */ /* 0x0000a2000c1e1500 */
[----:B-1----:R-:W-:Y:S02]  /*05e0*/  LEA R23, R3, R29, 0x2 ;  /* 0x0000001d03177211 */ /* 0x002fe400078e10ff */
[----:B------:R-:W-:Y:S02]  /*05f0*/  LEA.HI.X.SX32 R15, R29, R0, 0x1, P0 ;  /* 0x000000001d0f7211 */ /* 0x000fe400000f0eff */
[-C--:B------:R-:W-:Y:S01]  /*0600*/  LEA R16, P0, R23, R2.reuse, 0x1 ;  /* 0x0000000217107211 */ /* 0x080fe200078008ff */
[----:B------:R-:W-:Y:S01]  /*0610*/  IMAD R27, R3, 0x4, R23 ;  /* 0x00000004031b7824 */ /* 0x000fe200078e0217 */
[----:B------:R-:W-:Y:S01]  /*0620*/  LEA R24, P1, R25, R2, 0x1 ;  /* 0x0000000219187211 */ /* 0x000fe200078208ff */
[----:B------:R1:W3:Y:S01]  /*0630*/  LDG.E.U16 R79, [R14.64] ;  /* 0x000000040e4f7981 */ /* 0x0002e2000c1e1500 */
[----:B------:R-:W-:-:S02]  /*0640*/  LEA.HI.X.SX32 R17, R23, R0, 0x1, P0 ;  /* 0x0000000017117211 */ /* 0x000fc400000f0eff */
[----:B------:R-:W-:Y:S02]  /*0650*/  LEA R23, R3, R27, 0x2 ;  /* 0x0000001b03177211 */ /* 0x000fe400078e10ff */
[----:B------:R-:W-:Y:S01]  /*0660*/  LEA.HI.X.SX32 R25, R25, R0, 0x1, P1 ;  /* 0x0000000019197211 */ /* 0x000fe200008f0eff */
[----:B------:R1:W4:Y:S01]  /*0670*/  LDG.E.U16 R81, [R16.64] ;  /* 0x0000000410517981 */ /* 0x000322000c1e1500 */
[----:B------:R-:W-:Y:S01]  /*0680*/  LEA R18, P0, R27, R2, 0x1 ;  /* 0x000000021b127211 */ /* 0x000fe200078008ff */
[----:B------:R-:W-:Y:S02]  /*0690*/  IMAD R29, R3, 0x4, R23 ;  /* 0x00000004031d7824 */ /* 0x000fe400078e0217 */
[----:B------:R1:W4:Y:S01]  /*06a0*/  LDG.E.U16 R77, [R24.64] ;  /* 0x00000004184d7981 */ /* 0x000322000c1e1500 */
[----:B------:R-:W-:Y:S02]  /*06b0*/  LEA.HI.X.SX32 R19, R27, R0, 0x1, P0 ;  /* 0x000000001b137211 */ /* 0x000fe400000f0eff */
[----:B0-----:R-:W-:-:S02]  /*06c0*/  LEA R20, P0, R29, R2, 0x1 ;  /* 0x000000021d147211 */ /* 0x001fc400078008ff */
[----:B------:R-:W-:Y:S01]  /*06d0*/  LEA R22, P1, R23, R2, 0x1 ;  /* 0x0000000217167211 */ /* 0x000fe200078208ff */
[----:B------:R0:W4:Y:S01]  /*06e0*/  LDG.E.U16 R83, [R18.64] ;  /* 0x0000000412537981 */ /* 0x000122000c1e1500 */
[----:B-1----:R-:W-:Y:S02]  /*06f0*/  LEA R25, R3, R29, 0x2 ;  /* 0x0000001d03197211 */ /* 0x002fe400078e10ff */
[----:B------:R-:W-:Y:S02]  /*0700*/  LEA.HI.X.SX32 R21, R29, R0, 0x1, P0 ;  /* 0x000000001d157211 */ /* 0x000fe400000f0eff */
[----:B------:R-:W-:Y:S01]  /*0710*/  LEA R14, P0, R25, R2, 0x1 ;  /* 0x00000002190e7211 */ /* 0x000fe200078008ff */
[----:B------:R-:W-:Y:S01]  /*0720*/  IMAD R27, R3, 0x4, R25 ;  /* 0x00000004031b7824 */ /* 0x000fe200078e0219 */
[-C--:B------:R-:W-:Y:S01]  /*0730*/  LEA.HI.X.SX32 R23, R23, R0.reuse, 0x1, P1 ;  /* 0x0000000017177211 */ /* 0x080fe200008f0eff */
[----:B------:R1:W4:Y:S01]  /*0740*/  LDG.E.U16 R87, [R20.64] ;  /* 0x0000000414577981 */ /* 0x000322000c1e1500 */
[----:B------:R-:W-:-:S02]  /*0750*/  LEA.HI.X.SX32 R15, R25, R0, 0x1, P0 ;  /* 0x00000000190f7211 */ /* 0x000fc400000f0eff */
[----:B------:R-:W-:Y:S01]  /*0760*/  LEA R25, R3, R27, 0x2 ;  /* 0x0000001b03197211 */ /* 0x000fe200078e10ff */
[----:B------:R1:W4:Y:S01]  /*0770*/  LDG.E.U16 R85, [R22.64] ;  /* 0x0000000416557981 */ /* 0x000322000c1e1500 */
[----:B------:R-:W-:-:S03]  /*0780*/  LEA R16, P0, R27, R2, 0x1 ;  /* 0x000000021b107211 */ /* 0x000fc600078008ff */
[----:B------:R-:W-:Y:S01]  /*0790*/  IMAD R29, R3, 0x4, R25 ;  /* 0x00000004031d7824 */ /* 0x000fe200078e0219 */
[----:B------:R-:W-:Y:S01]  /*07a0*/  LEA.HI.X.SX32 R17, R27, R0, 0x1, P0 ;  /* 0x000000001b117211 */ /* 0x000fe200000f0eff */
[----:B------:R1:W5:Y:S03]  /*07b0*/  LDG.E.U16 R89, [R14.64] ;  /* 0x000000040e597981 */ /* 0x000366000c1e1500 */
[----:B0-----:R-:W-:Y:S01]  /*07c0*/  LEA R18, P0, R29, R2, 0x1 ;  /* 0x000000021d127211 */ /* 0x001fe200078008ff */
[----:B------:R0:W5:Y:S01]  /*07d0*/  LDG.E.U16 R91, [R16.64] ;  /* 0x00000004105b7981 */ /* 0x000162000c1e1500 */
[----:B-1----:R-:W-:Y:S02]  /*07e0*/  LEA R23, R3, R29, 0x2 ;  /* 0x0000001d03177211 */ /* 0x002fe400078e10ff */
[----:B------:R-:W-:Y:S02]  /*07f0*/  LEA.HI.X.SX32 R19, R29, R0, 0x1, P0 ;  /* 0x000000001d137211 */ /* 0x000fe400000f0eff */
[-C--:B------:R-:W-:Y:S01]  /*0800*/  LEA R20, P0, R23, R2.reuse, 0x1 ;  /* 0x0000000217147211 */ /* 0x080fe200078008ff */
[----:B------:R-:W-:Y:S01]  /*0810*/  IMAD R27, R3, 0x4, R23 ;  /* 0x00000004031b7824 */ /* 0x000fe200078e0217 */
[----:B------:R-:W-:Y:S01]  /*0820*/  LEA R24, P1, R25, R2, 0x1 ;  /* 0x0000000219187211 */ /* 0x000fe200078208ff */
[----:B------:R1:W5:Y:S01]  /*0830*/  LDG.E.U16 R95, [R18.64] ;  /* 0x00000004125f7981 */ /* 0x000362000c1e1500 */
[----:B------:R-:W-:-:S02]  /*0840*/  LEA.HI.X.SX32 R21, R23, R0, 0x1, P0 ;  /* 0x0000000017157211 */ /* 0x000fc400000f0eff */
[----:B------:R-:W-:Y:S02]  /*0850*/  LEA R23, R3, R27, 0x2 ;  /* 0x0000001b03177211 */ /* 0x000fe400078e10ff */
[----:B------:R-:W-:Y:S01]  /*0860*/  LEA R14, P0, R27, R2, 0x1 ;  /* 0x000000021b0e7211 */ /* 0x000fe200078008ff */
[----:B------:R1:W5:Y:S02]  /*0870*/  LDG.E.U16 R97, [R20.64] ;  /* 0x0000000414617981 */ /* 0x000364000c1e1500 */
[----:B------:R-:W-:Y:S01]  /*0880*/  IMAD R29, R3, 0x4, R23 ;  /* 0x00000004031d7824 */ /* 0x000fe200078e0217 */
[-C--:B------:R-:W-:Y:S02]  /*0890*/  LEA.HI.X.SX32 R25, R25, R0.reuse, 0x1, P1 ;  /* 0x0000000019197211 */ /* 0x080fe400008f0eff */
[----:B------:R-:W-:Y:S02]  /*08a0*/  LEA.HI.X.SX32 R15, R27, R0, 0x1, P0 ;  /* 0x000000001b0f7211 */ /* 0x000fe400000f0eff */
[----:B------:R-:W-:Y:S01]  /*08b0*/  LEA R27, R3, R29, 0x2 ;  /* 0x0000001d031b7211 */ /* 0x000fe200078e10ff */
[----:B------:R1:W5:Y:S01]  /*08c0*/  LDG.E.U16 R93, [R24.64] ;  /* 0x00000004185d7981 */ /* 0x000362000c1e1500 */
[----:B0-----:R-:W-:-:S02]  /*08d0*/  LEA R16, P0, R29, R2, 0x1 ;  /* 0x000000021d107211 */ /* 0x001fc400078008ff */
[----:B------:R-:W-:Y:S01]  /*08e0*/  LEA R22, P1, R23, R2, 0x1 ;  /* 0x0000000217167211 */ /* 0x000fe200078208ff */
[----:B------:R0:W5:Y:S01]  /*08f0*/  LDG.E.U16 R99, [R14.64] ;  /* 0x000000040e637981 */ /* 0x000162000c1e1500 */
[----:B------:R-:W-:Y:S01]  /*0900*/  LEA.HI.X.SX32 R17, R29, R0, 0x1, P0 ;  /* 0x000000001d117211 */ /* 0x000fe200000f0eff */
[----:B-1----:R-:W-:Y:S01]  /*0910*/  IMAD R25, R3, 0x4, R27 ;  /* 0x0000000403197824 */ /* 0x002fe200078e021b */
[----:B------:R-:W-:-:S03]  /*0920*/  LEA R18, P0, R27, R2, 0x1 ;  /* 0x000000021b127211 */ /* 0x000fc600078008ff */
[----:B------:R1:W5:Y:S01]  /*0930*/  LDG.E.U16 R103, [R16.64] ;  /* 0x0000000410677981 */ /* 0x000362000c1e1500 */
[----:B------:R-:W-:Y:S02]  /*0940*/  LEA R29, R3, R25, 0x2 ;  /* 0x00000019031d7211 */ /* 0x000fe400078e10ff */
[----:B------:R-:W-:-:S03]  /*0950*/  LEA.HI.X.SX32 R19, R27, R0, 0x1, P0 ;  /* 0x000000001b137211 */ /* 0x000fc600000f0eff */
[----:B------:R-:W-:Y:S01]  /*0960*/  IMAD R27, R3, 0x4, R29 ;  /* 0x00000004031b7824 */ /* 0x000fe200078e021d */
[----:B------:R-:W-:Y:S01]  /*0970*/  LEA.HI.X.SX32 R23, R23, R0, 0x1, P1 ;  /* 0x0000000017177211 */ /* 0x000fe200008f0eff */
[----:B------:R0:W5:Y:S03]  /*0980*/  LDG.E.U16 R105, [R18.64] ;  /* 0x0000000412697981 */ /* 0x000166000c1e1500 */
[----:B------:R-:W-:Y:S01]  /*0990*/  LEA R31, R3, R27, 0x2 ;  /* 0x0000001b031f7211 */ /* 0x000fe200078e10ff */
[----:B------:R1:W5:Y:S01]  /*09a0*/  LDG.E.U16 R101, [R22.64] ;  /* 0x0000000416657981 */ /* 0x000362000c1e1500 */
[----:B------:R-:W-:-:S03]  /*09b0*/  LEA R20, P0, R25, R2, 0x1 ;  /* 0x0000000219147211 */ /* 0x000fc600078008ff */
[----:B------:R-:W-:Y:S01]  /*09c0*/  IMAD R33, R3, 0x4, R31 ;  /* 0x0000000403217824 */ /* 0x000fe200078e021f */
[----:B------:R-:W-:Y:S02]  /*09d0*/  LEA.HI.X.SX32 R21, R25, R0, 0x1, P0 ;  /* 0x0000000019157211 */ /* 0x000fe400000f0eff */
[----:B0-----:R-:W-:Y:S02]  /*09e0*/  LEA R14, P0, R27, R2, 0x1 ;  /* 0x000000021b0e7211 */ /* 0x001fe400078008ff */
[----:B-1----:R-:W-:Y:S01]  /*09f0*/  LEA R23, R3, R33, 0x2 ;  /* 0x0000002103177211 */ /* 0x002fe200078e10ff */
[----:B------:R0:W5:Y:S01]  /*0a00*/  LDG.E.U16 R107, [R20.64] ;  /* 0x00000004146b7981 */ /* 0x000162000c1e1500 */
[----:B------:R-:W-:Y:S02]  /*0a10*/  LEA.HI.X.SX32 R15, R27, R0, 0x1, P0 ;  /* 0x000000001b0f7211 */ /* 0x000fe400000f0eff */
[-C--:B------:R-:W-:Y:S01]  /*0a20*/  LEA R24, P1, R29, R2.reuse, 0x1 ;  /* 0x000000021d187211 */ /* 0x080fe200078208ff */
[----:B------:R-:W-:Y:S01]  /*0a30*/  IMAD R27, R3, 0x4, R23 ;  /* 0x00000004031b7824 */ /* 0x000fe200078e0217 */
[----:B------:R-:W-:Y:S01]  /*0a40*/  LEA R16, P0, R31, R2, 0x1 ;  /* 0x000000021f107211 */ /* 0x000fe200078008ff */
[----:B------:R1:W5:Y:S01]  /*0a50*/  LDG.E.U16 R111, [R14.64] ;  /* 0x000000040e6f7981 */ /* 0x000362000c1e1500 */
[----:B------:R-:W-:-:S02]  /*0a60*/  LEA.HI.X.SX32 R25, R29, R0, 0x1, P1 ;  /* 0x000000001d197211 */ /* 0x000fc400008f0eff */
[----:B------:R-:W-:Y:S02]  /*0a70*/  LEA R29, R3, R27, 0x2 ;  /* 0x0000001b031d7211 */ /* 0x000fe400078e10ff */
[----:B------:R-:W-:Y:S01]  /*0a80*/  LEA.HI.X.SX32 R17, R31, R0, 0x1, P0 ;  /* 0x000000001f117211 */ /* 0x000fe200000f0eff */
[----:B------:R0:W5:Y:S02]  /*0a90*/  LDG.E.U16 R109, [R24.64] ;  /* 0x00000004186d7981 */ /* 0x000164000c1e1500 */
[----:B------:R-:W-:Y:S01]  /*0aa0*/  IMAD R31, R3, 0x4, R29 ;  /* 0x00000004031f7824 */ /* 0x000fe200078e021d */
[----:B------:R-:W-:Y:S01]  /*0ab0*/  LEA R18, P0, R33, R2, 0x1 ;  /* 0x0000000221127211 */ /* 0x000fe200078008ff */
[----:B------:R1:W5:Y:S03]  /*0ac0*/  LDG.E.U16 R113, [R16.64] ;  /* 0x0000000410717981 */ /* 0x000366000c1e1500 */
[----:B------:R-:W-:-:S05]  /*0ad0*/  LEA R35, R3, R31, 0x2 ;  /* 0x0000001f03237211 */ /* 0x000fca00078e10ff */
[----:B0-----:R-:W-:Y:S01]  /*0ae0*/  IMAD R25, R3, 0x4, R35 ;  /* 0x0000000403197824 */ /* 0x001fe200078e0223 */
[----:B------:R-:W-:Y:S02]  /*0af0*/  LEA.HI.X.SX32 R19, R33, R0, 0x1, P0 ;  /* 0x0000000021137211 */ /* 0x000fe400000f0eff */
[----:B------:R-:W-:Y:S02]  /*0b00*/  LEA R20, P0, R27, R2, 0x1 ;  /* 0x000000021b147211 */ /* 0x000fe400078008ff */
[----:B------:R-:W-:Y:S01]  /*0b10*/  LEA R33, R3, R25, 0x2 ;  /* 0x0000001903217211 */ /* 0x000fe200078e10ff */
[----:B------:R0:W5:Y:S01]  /*0b20*/  LDG.E.U16 R115, [R18.64] ;  /* 0x0000000412737981 */ /* 0x000162000c1e1500 */
[----:B------:R-:W-:Y:S02]  /*0b30*/  LEA.HI.X.SX32 R21, R27, R0, 0x1, P0 ;  /* 0x000000001b157211 */ /* 0x000fe400000f0eff */
[-C--:B-1----:R-:W-:Y:S01]  /*0b40*/  LEA R14, P0, R29, R2.reuse, 0x1 ;  /* 0x000000021d0e7211 */ /* 0x082fe200078008ff */
        /* <DEDUP_REMOVED lines=10> */
[----:B0-----:R-:W-:Y:S01]  /*0bf0*/  LEA R18, P1, R35, R2, 0x1 ;  /* 0x0000000223127211 */ /* 0x001fe200078208ff */
[----:B------:R0:W5:Y:S01]  /*0c00*/  LDG.E.U16 R117, [R22.64] ;  /* 0x0000000416757981 */ /* 0x000162000c1e1500 */
[----:B------:R-:W-:-:S02]  /*0c10*/  LEA R31, R3, R37, 0x2 ;  /* 0x00000025031f7211 */ /* 0x000fc400078e10ff */
[----:B------:R-:W-:Y:S01]  /*0c20*/  LEA.HI.X.SX32 R19, R35, R0, 0x1, P1 ;  /* 0x0000000023137211 */ /* 0x000fe200008f0eff */
[----:B------:R1:W5:Y:S02]  /*0c30*/  LDG.E.U16 R123, [R16.64] ;  /* 0x00000004107b7981 */ /* 0x000364000c1e1500 */
[----:B------:R-:W-:Y:S01]  /*0c40*/  IMAD R35, R3, 0x4, R31 ;  /* 0x0000000403237824 */ /* 0x000fe200078e021f */
[----:B0-----:R-:W-:Y:S01]  /*0c50*/  LEA R22, P0, R25, R2, 0x1 ;  /* 0x0000000219167211 */ /* 0x001fe200078008ff */
[----:B------:R0:W5:Y:S03]  /*0c60*/  LDG.E.U16 R125, [R18.64] ;  /* 0x00000004127d7981 */ /* 0x000166000c1e1500 */
[----:B------:R-:W-:Y:S02]  /*0c70*/  LEA R39, R3, R35, 0x2 ;  /* 0x0000002303277211 */ /* 0x000fe400078e10ff */
[----:B------:R-:W-:-:S02]  /*0c80*/  LEA.HI.X.SX32 R23, R25, R0, 0x1, P0 ;  /* 0x0000000019177211 */ /* 0x000fc400000f0eff */
[-C--:B-1----:R-:W-:Y:S02]  /*0c90*/  LEA R20, P0, R33, R2.reuse, 0x1 ;  /* 0x0000000221147211 */ /* 0x082fe400078008ff */
[----:B------:R-:W-:Y:S01]  /*0ca0*/  LEA R24, P1, R29, R2, 0x1 ;  /* 0x000000021d187211 */ /* 0x000fe200078208ff */
[----:B------:R1:W5:Y:S01]  /*0cb0*/  LDG.E.U16 R127, [R22.64] ;  /* 0x00000004167f7981 */ /* 0x000362000c1e1500 */
[----:B------:R-:W-:Y:S01]  /*0cc0*/  LEA.HI.X.SX32 R21, R33, R0, 0x1, P0 ;  /* 0x0000000021157211 */ /* 0x000fe200000f0eff */
[----:B------:R-:W-:Y:S01]  /*0cd0*/  IMAD R33, R3, 0x4, R39 ;  /* 0x0000000403217824 */ /* 0x000fe200078e0227 */
[----:B------:R-:W-:Y:S02]  /*0ce0*/  LEA R14, P0, R27, R2, 0x1 ;  /* 0x000000021b0e7211 */ /* 0x000fe400078008ff */
[----:B------:R-:W-:Y:S01]  /*0cf0*/  LEA.HI.X.SX32 R25, R29, R0, 0x1, P1 ;  /* 0x000000001d197211 */ /* 0x000fe200008f0eff */
[----:B------:R0:W5:Y:S01]  /*0d00*/  LDG.E.U16 R129, [R20.64] ;  /* 0x0000000414817981 */ /* 0x000162000c1e1500 */
[----:B------:R-:W-:-:S02]  /*0d10*/  LEA R41, R3, R33, 0x2 ;  /* 0x0000002103297211 */ /* 0x000fc400078e10ff */
[----:B------:R-:W-:Y:S01]  /*0d20*/  LEA.HI.X.SX32 R15, R27, R0, 0x1, P0 ;  /* 0x000000001b0f7211 */ /* 0x000fe200000f0eff */
[----:B------:R0:W5:Y:S02]  /*0d30*/  LDG.E.U16 R133, [R24.64] ;  /* 0x0000000418857981 */ /* 0x000164000c1e1500 */
[----:B------:R-:W-:Y:S01]  /*0d40*/  IMAD R43, R3, 0x4, R41 ;  /* 0x00000004032b7824 */ /* 0x000fe200078e0229 */
[----:B------:R-:W-:Y:S01]  /*0d50*/  LEA R16, P0, R31, R2, 0x1 ;  /* 0x000000021f107211 */ /* 0x000fe200078008ff */
[----:B------:R0:W5:Y:S03]  /*0d60*/  LDG.E.U16 R131, [R14.64] ;  /* 0x000000040e837981 */ /* 0x000166000c1e1500 */
[----:B------:R-:W-:-:S05]  /*0d70*/  LEA R27, R3, R43, 0x2 ;  /* 0x0000002b031b7211 */ /* 0x000fca00078e10ff */
[----:B------:R-:W-:Y:S01]  /*0d80*/  IMAD R45, R3, 0x4, R27 ;  /* 0x00000004032d7824 */ /* 0x000fe200078e021b */
[----:B------:R-:W-:Y:S02]  /*0d90*/  LEA.HI.X.SX32 R17, R31, R0, 0x1, P0 ;  /* 0x000000001f117211 */ /* 0x000fe400000f0eff */
[----:B0-----:R-:W-:Y:S02]  /*0da0*/  LEA R18, P0, R39, R2, 0x1 ;  /* 0x0000000227127211 */ /* 0x001fe400078008ff */
[----:B------:R-:W-:Y:S01]  /*0db0*/  LEA R29, R3, R45, 0x2 ;  /* 0x0000002d031d7211 */ /* 0x000fe200078e10ff */
[----:B------:R0:W5:Y:S01]  /*0dc0*/  LDG.E.U16 R135, [R16.64] ;  /* 0x0000000410877981 */ /* 0x000162000c1e1500 */
[----:B------:R-:W-:-:S03]  /*0dd0*/  LEA.HI.X.SX32 R19, R39, R0, 0x1, P0 ;  /* 0x0000000027137211 */ /* 0x000fc600000f0eff */
[----:B------:R-:W-:Y:S01]  /*0de0*/  IMAD R39, R3, 0x4, R29 ;  /* 0x0000000403277824 */ /* 0x000fe200078e021d */
[----:B-1----:R-:W-:Y:S01]  /*0df0*/  LEA R22, P1, R41, R2, 0x1 ;  /* 0x0000000229167211 */ /* 0x002fe200078208ff */
[----:B------:R1:W5:Y:S03]  /*0e00*/  LDG.E.U16 R137, [R18.64] ;  /* 0x0000000412897981 */ /* 0x000366000c1e1500 */
[----:B------:R-:W-:Y:S02]  /*0e10*/  LEA R15, R3, R39, 0x2 ;  /* 0x00000027030f7211 */ /* 0x000fe400078e10ff */
[----:B------:R-:W-:-:S03]  /*0e20*/  LEA.HI.X.SX32 R23, R41, R0, 0x1, P1 ;  /* 0x0000000029177211 */ /* 0x000fc600008f0eff */
[----:B------:R-:W-:Y:S01]  /*0e30*/  IMAD R41, R3, 0x4, R15 ;  /* 0x0000000403297824 */ /* 0x000fe200078e020f */
[----:B------:R-:W-:Y:S01]  /*0e40*/  LEA R20, P0, R27, R2, 0x1 ;  /* 0x000000021b147211 */ /* 0x000fe200078008ff */
[----:B------:R0:W5:Y:S03]  /*0e50*/  LDG.E.U16 R139, [R22.64] ;  /* 0x00000004168b7981 */ /* 0x000166000c1e1500 */
[----:B------:R-:W-:Y:S02]  /*0e60*/  LEA R31, R3, R41, 0x2 ;  /* 0x00000029031f7211 */ /* 0x000fe400078e10ff */
[----:B------:R-:W-:Y:S02]  /*0e70*/  LEA.HI.X.SX32 R21, R27, R0, 0x1, P0 ;  /* 0x000000001b157211 */ /* 0x000fe400000f0eff */
[-C--:B------:R-:W-:Y:S01]  /*0e80*/  LEA R24, P0, R29, R2.reuse, 0x1 ;  /* 0x000000021d187211 */ /* 0x080fe200078008ff */
[----:B------:R-:W-:Y:S01]  /*0e90*/  IMAD R47, R3, 0x4, R31 ;  /* 0x00000004032f7824 */ /* 0x000fe200078e021f */
[----:B------:R-:W-:Y:S01]  /*0ea0*/  LEA R26, P1, R15, R2, 0x1 ;  /* 0x000000020f1a7211 */ /* 0x000fe200078208ff */
[----:B------:R0:W5:Y:S01]  /*0eb0*/  LDG.E.U16 R141, [R20.64] ;  /* 0x00000004148d7981 */ /* 0x000162000c1e1500 */
[----:B------:R-:W-:-:S02]  /*0ec0*/  LEA.HI.X.SX32 R25, R29, R0, 0x1, P0 ;  /* 0x000000001d197211 */ /* 0x000fc400000f0eff */
[----:B------:R-:W-:Y:S02]  /*0ed0*/  LEA R28, P0, R31, R2, 0x1 ;  /* 0x000000021f1c7211 */ /* 0x000fe400078008ff */
[----:B------:R-:W-:Y:S01]  /*0ee0*/  LEA R49, R3, R47, 0x2 ;  /* 0x0000002f03317211 */ /* 0x000fe200078e10ff */
[----:B------:R0:W5:Y:S01]  /*0ef0*/  LDG.E.U16 R143, [R24.64] ;  /* 0x00000004188f7981 */ /* 0x000162000c1e1500 */
[-C--:B------:R-:W-:Y:S02]  /*0f00*/  LEA.HI.X.SX32 R29, R31, R0.reuse, 0x1, P0 ;  /* 0x000000001f1d7211 */ /* 0x080fe400000f0eff */
[----:B------:R-:W-:Y:S02]  /*0f10*/  LEA.HI.X.SX32 R27, R15, R0, 0x1, P1 ;  /* 0x000000000f1b7211 */ /* 0x000fe400008f0eff */
[-C--:B------:R-:W-:Y:S02]  /*0f20*/  LEA R14, P0, R37, R2.reuse, 0x1 ;  /* 0x00000002250e7211 */ /* 0x080fe400078008ff */
[----:B------:R-:W-:Y:S01]  /*0f30*/  LEA R30, P1, R49, R2, 0x1 ;  /* 0x00000002311e7211 */ /* 0x000fe200078208ff */
[----:B------:R0:W5:Y:S01]  /*0f40*/  LDG.E.U16 R145, [R26.64] ;  /* 0x000000041a917981 */ /* 0x000162000c1e1500 */
[----:B------:R-:W-:-:S02]  /*0f50*/  LEA.HI.X.SX32 R15, R37, R0, 0x1, P0 ;  /* 0x00000000250f7211 */ /* 0x000fc400000f0eff */
[----:B------:R-:W-:Y:S01]  /*0f60*/  LEA.HI.X.SX32 R31, R49, R0, 0x1, P1 ;  /* 0x00000000311f7211 */ /* 0x000fe200008f0eff */
[----:B------:R-:W-:Y:S01]  /*0f70*/  IMAD R3, R3, 0x4, R49 ;  /* 0x0000000403037824 */ /* 0x000fe200078e0231 */
[-C--:B-1----:R-:W-:Y:S01]  /*0f80*/  LEA R18, P0, R33, R2.reuse, 0x1 ;  /* 0x0000000221127211 */ /* 0x082fe200078008ff */
[----:B------:R-:W5:Y:S01]  /*0f90*/  LDG.E.U16 R29, [R28.64] ;  /* 0x000000041c1d7981 */ /* 0x000f62000c1e1500 */
[----:B0-----:R-:W-:Y:S02]  /*0fa0*/  LEA R16, P1, R35, R2, 0x1 ;  /* 0x0000000223107211 */ /* 0x001fe400078208ff */
[-C--:B------:R-:W-:Y:S01]  /*0fb0*/  LEA.HI.X.SX32 R19, R33, R0.reuse, 0x1, P0 ;  /* 0x0000000021137211 */ /* 0x080fe200000f0eff */
[----:B------:R-:W5:Y:S01]  /*0fc0*/  LDG.E.U16 R31, [R30.64] ;  /* 0x000000041e1f7981 */ /* 0x000f62000c1e1500 */
[----:B------:R-:W-:Y:S02]  /*0fd0*/  LEA.HI.X.SX32 R17, R35, R0, 0x1, P1 ;  /* 0x0000000023117211 */ /* 0x000fe400008f0eff */
[-C--:B------:R-:W-:Y:S01]  /*0fe0*/  LEA R22, P0, R45, R2.reuse, 0x1 ;  /* 0x000000022d167211 */ /* 0x080fe200078008ff */
[----:B------:R0:W5:Y:S01]  /*0ff0*/  LDG.E.U16 R35, [R14.64] ;  /* 0x000000040e237981 */ /* 0x000162000c1e1500 */
[----:B------:R-:W-:-:S02]  /*1000*/  LEA R20, P1, R43, R2, 0x1 ;  /* 0x000000022b147211 */ /* 0x000fc400078208ff */
[-C--:B------:R-:W-:Y:S01]  /*1010*/  LEA.HI.X.SX32 R23, R45, R0.reuse, 0x1, P0 ;  /* 0x000000002d177211 */ /* 0x080fe200000f0eff */
[----:B------:R-:W5:Y:S01]  /*1020*/  LDG.E.U16 R17, [R16.64] ;  /* 0x0000000410117981 */ /* 0x000f62000c1e1500 */
[----:B------:R-:W-:Y:S02]  /*1030*/  LEA.HI.X.SX32 R21, R43, R0, 0x1, P1 ;  /* 0x000000002b157211 */ /* 0x000fe400008f0eff */
[-C--:B------:R-:W-:Y:S01]  /*1040*/  LEA R24, P0, R39, R2.reuse, 0x1 ;  /* 0x0000000227187211 */ /* 0x080fe200078008ff */
[----:B------:R-:W5:Y:S01]  /*1050*/  LDG.E.U16 R19, [R18.64] ;  /* 0x0000000412137981 */ /* 0x000f62000c1e1500 */
[----:B------:R-:W-:Y:S02]  /*1060*/  LEA R26, P1, R41, R2, 0x1 ;  /* 0x00000002291a7211 */ /* 0x000fe400078208ff */
[----:B------:R-:W-:Y:S01]  /*1070*/  LEA.HI.X.SX32 R25, R39, R0, 0x1, P0 ;  /* 0x0000000027197211 */ /* 0x000fe200000f0eff */
[----:B------:R-:W5:Y:S01]  /*1080*/  LDG.E.U16 R23, [R22.64] ;  /* 0x0000000416177981 */ /* 0x000f62000c1e1500 */
[----:B0-----:R-:W-:-:S02]  /*1090*/  LEA R14, P0, R47, R2, 0x1 ;  /* 0x000000022f0e7211 */ /* 0x001fc400078008ff */
[----:B------:R-:W-:Y:S01]  /*10a0*/  LEA.HI.X.SX32 R27, R41, R0, 0x1, P1 ;  /* 0x00000000291b7211 */ /* 0x000fe200008f0eff */
[----:B------:R-:W5:Y:S01]  /*10b0*/  LDG.E.U16 R21, [R20.64] ;  /* 0x0000000414157981 */ /* 0x000f62000c1e1500 */
[----:B------:R-:W-:Y:S02]  /*10c0*/  LEA R2, P1, R3, R2, 0x1 ;  /* 0x0000000203027211 */ /* 0x000fe400078208ff */
[-C--:B------:R-:W-:Y:S01]  /*10d0*/  LEA.HI.X.SX32 R15, R47, R0.reuse, 0x1, P0 ;  /* 0x000000002f0f7211 */ /* 0x080fe200000f0eff */
[----:B------:R-:W5:Y:S01]  /*10e0*/  LDG.E.U16 R25, [R24.64] ;  /* 0x0000000418197981 */ /* 0x000f62000c1e1500 */
[----:B------:R-:W-:-:S03]  /*10f0*/  LEA.HI.X.SX32 R3, R3, R0, 0x1, P1 ;  /* 0x0000000003037211 */ /* 0x000fc600008f0eff */
[----:B------:R-:W5:Y:S04]  /*1100*/  LDG.E.U16 R27, [R26.64] ;  /* 0x000000041a1b7981 */ /* 0x000f68000c1e1500 */
[----:B------:R-:W5:Y:S04]  /*1110*/  LDG.E.U16 R15, [R14.64] ;  /* 0x000000040e0f7981 */ /* 0x000f68000c1e1500 */
[----:B------:R0:W5:Y:S01]  /*1120*/  LDG.E.U16 R33, [R2.64] ;  /* 0x0000000402217981 */ /* 0x000162000c1e1500 */
[----:B------:R-:W-:Y:S02]  /*1130*/  SHF.R.S32.HI R37, RZ, 0x6, R52 ;  /* 0x00000006ff257819 */ /* 0x000fe40000011434 */
[----:B------:R-:W-:-:S02]  /*1140*/  LOP3.LUT R32, R52, 0x3f, RZ, 0xc0, !PT ;  /* 0x0000003f34207812 */ /* 0x000fc400078ec0ff */
[----:B------:R-:W-:Y:S02]  /*1150*/  SGXT R37, R37, 0x1 ;  /* 0x000000012525781a */ /* 0x000fe40000000200 */
[----:B------:R-:W-:-:S04]  /*1160*/  SHF.L.U32 R0, R32, 0x1, RZ ;  /* 0x0000000120007819 */ /* 0x000fc800000006ff */
[----:B------:R-:W-:-:S04]  /*1170*/  LOP3.LUT R0, R0, 0x90, R37, 0x78, !PT ;  /* 0x0000009000007812 */ /* 0x000fc800078e7825 */
[----:B0-----:R-:W-:Y:S01]  /*1180*/  LOP3.LUT R2, R0, 0x20, RZ, 0x3c, !PT ;  /* 0x0000002000027812 */ /* 0x001fe200078e3cff */
[----:B--2---:R0:W-:Y:S01]  /*1190*/  STS.U16 [R0], R5 ;  /* 0x0000000500007388 */ /* 0x0041e20000000400 */
[----:B------:R-:W-:-:S03]  /*11a0*/  IMAD.MOV.U32 R4, RZ, RZ, c[0x0][0x1d0] ;  /* 0x00007400ff047624 */ /* 0x000fc600078e00ff */
[----:B---3--:R1:W-:Y:S04]  /*11b0*/  STS.U16 [R0+0x200], R7 ;  /* 0x0002000700007388 */ /* 0x0083e80000000400 */
[----:B------:R-:W-:Y:S04]  /*11c0*/  STS.U16 [R0+0x400], R13 ;  /* 0x0004000d00007388 */ /* 0x000fe80000000400 */
[----:B------:R-:W-:Y:S04]  /*11d0*/  STS.U16 [R0+0x600], R53 ;  /* 0x0006003500007388 */ /* 0x000fe80000000400 */
[----:B------:R-:W-:Y:S04]  /*11e0*/  STS.U16 [R0+0x800], R57 ;  /* 0x0008003900007388 */ /* 0x000fe80000000400 */
[----:B------:R-:W-:Y:S04]  /*11f0*/  STS.U16 [R0+0xa00], R61 ;  /* 0x000a003d00007388 */ /* 0x000fe80000000400 */
[----:B------:R-:W-:Y:S04]  /*1200*/  STS.U16 [R0+0xc00], R65 ;  /* 0x000c004100007388 */ /* 0x000fe80000000400 */
[----:B------:R-:W-:Y:S04]  /*1210*/  STS.U16 [R0+0xe00], R69 ;  /* 0x000e004500007388 */ /* 0x000fe80000000400 */
[----:B------:R-:W-:Y:S04]  /*1220*/  STS.U16 [R0+0x1000], R73 ;  /* 0x0010004900007388 */ /* 0x000fe80000000400 */
[----:B----4-:R-:W-:Y:S04]  /*1230*/  STS.U16 [R0+0x1200], R77 ;  /* 0x0012004d00007388 */ /* 0x010fe80000000400 */
[----:B------:R-:W-:Y:S04]  /*1240*/  STS.U16 [R0+0x1400], R81 ;  /* 0x0014005100007388 */ /* 0x000fe80000000400 */
[----:B------:R-:W-:Y:S04]  /*1250*/  STS.U16 [R0+0x1600], R85 ;  /* 0x0016005500007388 */ /* 0x000fe80000000400 */
[----:B-----5:R-:W-:Y:S01]  /*1260*/  STS.U16 [R0+0x1800], R89 ;  /* 0x0018005900007388 */ /* 0x020fe20000000400 */
[----:B------:R-:W-:-:S03]  /*1270*/  ISETP.GE.AND P0, PT, R4, 0x1, PT ;  /* 0x000000010400780c */ /* 0x000fc60003f06270 */
[----:B------:R-:W-:Y:S04]  /*1280*/  STS.U16 [R0+0x1c00], R97 ;  /* 0x001c006100007388 */ /* 0x000fe80000000400 */
[----:B------:R-:W-:Y:S01]  /*1290*/  STS.U16 [R0+0x1a00], R93 ;  /* 0x001a005d00007388 */ /* 0x000fe20000000400 */
[----:B------:R-:W-:-:S03]  /*12a0*/  MOV R3, 0x3f800000 ;  /* 0x3f80000000037802 */ /* 0x000fc60000000f00 */
[----:B------:R2:W-:Y:S04]  /*12b0*/  STS.U16 [R0+0x2000], R105 ;  /* 0x0020006900007388 */ /* 0x0005e80000000400 */
[----:B------:R3:W-:Y:S01]  /*12c0*/  STS.U16 [R0+0x1e00], R101 ;  /* 0x001e006500007388 */ /* 0x0007e20000000400 */
[----:B------:R-:W-:Y:S01]  /*12d0*/  IMAD.MOV.U32 R4, RZ, RZ, -0x800000 ;  /* 0xff800000ff047424 */ /* 0x000fe200078e00ff */
[----:B0-----:R-:W-:Y:S02]  /*12e0*/  MOV R5, 0xff800000 ;  /* 0xff80000000057802 */ /* 0x001fe40000000f00 */
[----:B------:R-:W-:Y:S04]  /*12f0*/  STS.U16 [R0+0x2200], R109 ;  /* 0x0022006d00007388 */ /* 0x000fe80000000400 */
[----:B------:R-:W-:Y:S01]  /*1300*/  STS.U16 [R0+0x2400], R113 ;  /* 0x0024007100007388 */ /* 0x000fe20000000400 */
[----:B------:R-:W-:Y:S01]  /*1310*/  IMAD.MOV.U32 R6, RZ, RZ, -0x800000 ;  /* 0xff800000ff067424 */ /* 0x000fe200078e00ff */
[----:B-1----:R-:W-:Y:S01]  /*1320*/  MOV R7, 0xff800000 ;  /* 0xff80000000077802 */ /* 0x002fe20000000f00 */
[----:B--2---:R-:W-:Y:S01]  /*1330*/  CS2R R104, SRZ ;  /* 0x0000000000687805 */ /* 0x004fe2000001ff00 */
[----:B---3--:R-:W-:Y:S01]  /*1340*/  CS2R R100, SRZ ;  /* 0x0000000000647805 */ /* 0x008fe2000001ff00 */
[----:B------:R-:W-:Y:S01]  /*1350*/  CS2R R96, SRZ ;  /* 0x0000000000607805 */ /* 0x000fe2000001ff00 */
[----:B------:R0:W-:Y:S04]  /*1360*/  STS.U16 [R0+0x2800], R121 ;  /* 0x0028007900007388 */ /* 0x0001e80000000400 */
[----:B------:R1:W-:Y:S04]  /*1370*/  STS.U16 [R0+0x2600], R117 ;  /* 0x0026007500007388 */ /* 0x0003e80000000400 */
[----:B------:R-:W-:Y:S04]  /*1380*/  STS.U16 [R0+0x2a00], R125 ;  /* 0x002a007d00007388 */ /* 0x000fe80000000400 */
        /* <DEDUP_REMOVED lines=22> */
[----:B------:R-:W-:Y:S01]  /*14f0*/  STS.U16 [R2+0x3f00], R33 ;  /* 0x003f002102007388 */ /* 0x000fe20000000400 */
[----:B0-----:R-:W-:Y:S01]  /*1500*/  CS2R R120, SRZ ;  /* 0x0000000000787805 */ /* 0x001fe2000001ff00 */
[----:B-1----:R-:W-:Y:S01]  /*1510*/  CS2R R116, SRZ ;  /* 0x0000000000747805 */ /* 0x002fe2000001ff00 */
[----:B------:R-:W-:Y:S01]  /*1520*/  CS2R R112, SRZ ;  /* 0x0000000000707805 */ /* 0x000fe2000001ff00 */
[----:B------:R0:W-:Y:S01]  /*1530*/  STS.U16 [R2+0x100], R9 ;  /* 0x0001000902007388 */ /* 0x0001e20000000400 */
[----:B------:R-:W-:Y:S01]  /*1540*/  CS2R R108, SRZ ;  /* 0x00000000006c7805 */ /* 0x000fe2000001ff00 */
[----:B------:R-:W-:Y:S01]  /*1550*/  CS2R R92, SRZ ;  /* 0x00000000005c7805 */ /* 0x000fe2000001ff00 */
[----:B------:R-:W-:Y:S01]  /*1560*/  CS2R R88, SRZ ;  /* 0x0000000000587805 */ /* 0x000fe2000001ff00 */
[----:B------:R1:W-:Y:S01]  /*1570*/  STS.U16 [R2+0x300], R11 ;  /* 0x0003000b02007388 */ /* 0x0003e20000000400 */
[----:B------:R-:W-:Y:S01]  /*1580*/  CS2R R84, SRZ ;  /* 0x0000000000547805 */ /* 0x000fe2000001ff00 */
[----:B------:R-:W-:Y:S01]  /*1590*/  CS2R R80, SRZ ;  /* 0x0000000000507805 */ /* 0x000fe2000001ff00 */
[----:B------:R-:W-:Y:S01]  /*15a0*/  CS2R R76, SRZ ;  /* 0x00000000004c7805 */ /* 0x000fe2000001ff00 */
[----:B------:R2:W-:Y:S01]  /*15b0*/  STS.U16 [R2+0xb00], R63 ;  /* 0x000b003f02007388 */ /* 0x0005e20000000400 */
[----:B------:R-:W-:Y:S01]  /*15c0*/  CS2R R72, SRZ ;  /* 0x0000000000487805 */ /* 0x000fe2000001ff00 */
[----:B0-----:R-:W-:Y:S01]  /*15d0*/  IMAD.MOV.U32 R9, RZ, RZ, 0x3f800000 ;  /* 0x3f800000ff097424 */ /* 0x001fe200078e00ff */
[----:B------:R-:W-:Y:S01]  /*15e0*/  CS2R R68, SRZ ;  /* 0x0000000000447805 */ /* 0x000fe2000001ff00 */
[----:B------:R0:W-:Y:S01]  /*15f0*/  STS.U16 [R2+0xd00], R67 ;  /* 0x000d004302007388 */ /* 0x0001e20000000400 */
[----:B------:R-:W-:Y:S01]  /*1600*/  CS2R R64, SRZ ;  /* 0x0000000000407805 */ /* 0x000fe2000001ff00 */
[----:B-1----:R-:W-:Y:S01]  /*1610*/  MOV R11, 0x3f800000 ;  /* 0x3f800000000b7802 */ /* 0x002fe20000000f00 */
[----:B------:R-:W-:Y:S01]  /*1620*/  CS2R R60, SRZ ;  /* 0x00000000003c7805 */ /* 0x000fe2000001ff00 */
[----:B------:R1:W-:Y:S01]  /*1630*/  STS.U16 [R2+0xf00], R71 ;  /* 0x000f004702007388 */ /* 0x0003e20000000400 */
[----:B------:R-:W-:Y:S01]  /*1640*/  LOP3.LUT R39, R52, 0x7f, RZ, 0xc0, !PT ;  /* 0x0000007f34277812 */ /* 0x000fe200078ec0ff */
[----:B--2---:R-:W-:Y:S01]  /*1650*/  CS2R R62, SRZ ;  /* 0x00000000003e7805 */ /* 0x004fe2000001ff00 */
[----:B------:R-:W-:Y:S01]  /*1660*/  IMAD R12, R10, c[0x0][0x1c8], RZ ;  /* 0x000072000a0c7a24 */ /* 0x000fe200078e02ff */
[----:B------:R2:W-:Y:S01]  /*1670*/  STS.U16 [R2+0x1100], R75 ;  /* 0x0011004b02007388 */ /* 0x0005e20000000400 */
[----:B------:R-:W-:Y:S01]  /*1680*/  SHF.L.U32 R22, R52, 0x2, RZ ;  /* 0x0000000234167819 */ /* 0x000fe200000006ff */
[----:B0-----:R-:W-:-:S02]  /*1690*/  CS2R R66, SRZ ;  /* 0x0000000000427805 */ /* 0x001fc4000001ff00 */
[----:B------:R0:W-:Y:S01]  /*16a0*/  STS.U16 [R2+0x1300], R79 ;  /* 0x0013004f02007388 */ /* 0x0001e20000000400 */
[----:B-1----:R-:W-:-:S03]  /*16b0*/  CS2R R70, SRZ ;  /* 0x0000000000467805 */ /* 0x002fc6000001ff00 */
[----:B------:R1:W-:Y:S01]  /*16c0*/  STS.U16 [R2+0x1500], R83 ;  /* 0x0015005302007388 */ /* 0x0003e20000000400 */
[----:B--2---:R-:W-:-:S03]  /*16d0*/  CS2R R74, SRZ ;  /* 0x00000000004a7805 */ /* 0x004fc6000001ff00 */
[----:B------:R2:W-:Y:S01]  /*16e0*/  STS.U16 [R2+0x1700], R87 ;  /* 0x0017005702007388 */ /* 0x0005e20000000400 */
[----:B0-----:R-:W-:-:S03]  /*16f0*/  CS2R R78, SRZ ;  /* 0x00000000004e7805 */ /* 0x001fc6000001ff00 */
        /* <DEDUP_REMOVED lines=19> */
[----:B-1----:R-:W-:Y:S01]  /*1830*/  CS2R R118, SRZ ;  /* 0x0000000000767805 */ /* 0x002fe2000001ff00 */
[----:B--2---:R-:W-:Y:S01]  /*1840*/  CS2R R122, SRZ ;  /* 0x00000000007a7805 */ /* 0x004fe2000001ff00 */
[----:B0-----:R-:W-:Y:S01]  /*1850*/  IMAD.MOV.U32 R21, RZ, RZ, 0x3f800000 ;  /* 0x3f800000ff157424 */ /* 0x001fe200078e00ff */
[----:B------:R-:W-:Y:S05]  /*1860*/  @!P0 BRA `(.L_x_0) ;  /* 0x000050c000008947 */ /* 0x000fea0003800000 */
[----:B------:R-:W-:Y:S01]  /*1870*/  IMAD R10, R10, c[0x0][0x1b8], RZ ;  /* 0x00006e000a0a7a24 */ /* 0x000fe200078e02ff */
[----:B------:R-:W-:Y:S01]  /*1880*/  SHF.R.U32.HI R4, RZ, 0x3, R39 ;  /* 0x00000003ff047819 */ /* 0x000fe20000011627 */
[----:B------:R-:W-:Y:S01]  /*1890*/  IMAD.MOV.U32 R40, RZ, RZ, c[0x0][0x1b8] ;  /* 0x00006e00ff287624 */ /* 0x000fe200078e00ff */
[----:B------:R-:W-:Y:S01]  /*18a0*/  LOP3.LUT R41, R52, 0x1c, RZ, 0xc0, !PT ;  /* 0x0000001c34297812 */ /* 0x000fe200078ec0ff */
[----:B------:R-:W-:Y:S01]  /*18b0*/  IMAD R8, R8, c[0x0][0x1b4], RZ ;  /* 0x00006d0008087a24 */ /* 0x000fe200078e02ff */
[----:B------:R-:W-:Y:S01]  /*18c0*/  LOP3.LUT R13, R4, 0xc, RZ, 0xc0, !PT ;  /* 0x0000000c040d7812 */ /* 0x000fe200078ec0ff */
[----:B------:R-:W-:Y:S01]  /*18d0*/  IMAD R3, R38, c[0x0][0x1b0], RZ ;  /* 0x00006c0026037a24 */ /* 0x000fe200078e02ff */
[----:B------:R-:W-:Y:S01]  /*18e0*/  LEA R6, R40, R10, 0x2 ;  /* 0x0000000a28067211 */ /* 0x000fe200078e10ff */
[----:B------:R-:W-:Y:S01]  /*18f0*/  IMAD.SHL.U32 R12, R41, 0x4, RZ ;  /* 0x00000004290c7824 */ /* 0x000fe200078e00ff */
[C---:B------:R-:W-:Y:S01]  /*1900*/  SHF.L.U32 R5, R8.reuse, 0x1, RZ ;  /* 0x0000000108057819 */ /* 0x040fe200000006ff */
[----:B------:R-:W-:Y:S01]  /*1910*/  IMAD.HI R8, R8, 0x2, RZ ;  /* 0x0000000208087827 */ /* 0x000fe200078e02ff */
[----:B------:R-:W-:Y:S01]  /*1920*/  SHF.L.U32 R4, R3, 0x1, RZ ;  /* 0x0000000103047819 */ /* 0x000fe200000006ff */
[----:B------:R-:W-:Y:S01]  /*1930*/  CS2R R120, SRZ ;  /* 0x0000000000787805 */ /* 0x000fe2000001ff00 */
[----:B------:R-:W-:Y:S01]  /*1940*/  LOP3.LUT R15, R52, 0x7, RZ, 0xc0, !PT ;  /* 0x00000007340f7812 */ /* 0x000fe200078ec0ff */
[----:B------:R-:W-:Y:S01]  /*1950*/  IMAD R7, R40, 0x4, R6 ;  /* 0x0000000428077824 */ /* 0x000fe200078e0206 */
[----:B------:R-:W-:Y:S01]  /*1960*/  IADD3 R156, P0, P1, R5, c[0x0][0x170], R4 ;  /* 0x00005c00059c7a10 */ /* 0x000fe2000791e004 */
[C---:B------:R-:W-:Y:S01]  /*1970*/  IMAD.SHL.U32 R5, R52.reuse, 0x8, RZ ;  /* 0x0000000834057824 */ /* 0x040fe200078e00ff */
[----:B------:R-:W-:Y:S01]  /*1980*/  LOP3.LUT R4, R52, 0x60, RZ, 0xc0, !PT ;  /* 0x0000006034047812 */ /* 0x000fe200078ec0ff */
[----:B------:R-:W-:Y:S01]  /*1990*/  IMAD.IADD R12, R12, 0x1, R13 ;  /* 0x000000010c0c7824 */ /* 0x000fe200078e020d */
[----:B------:R-:W-:Y:S01]  /*19a0*/  LEA R9, R40, R7, 0x2 ;  /* 0x0000000728097211 */ /* 0x000fe200078e10ff */
[----:B------:R-:W-:Y:S01]  /*19b0*/  IMAD.SHL.U32 R16, R15, 0x40, RZ ;  /* 0x000000400f107824 */ /* 0x000fe200078e00ff */
[----:B------:R-:W-:Y:S01]  /*19c0*/  LOP3.LUT R13, R5, 0x30, RZ, 0xc0, !PT ;  /* 0x00000030050d7812 */ /* 0x000fe200078ec0ff */
[----:B------:R-:W-:Y:S01]  /*19d0*/  IMAD.HI R5, R3, 0x2, RZ ;  /* 0x0000000203057827 */ /* 0x000fe200078e02ff */
[----:B------:R-:W-:Y:S01]  /*19e0*/  SHF.L.U32 R14, R52, 0x1, RZ ;  /* 0x00000001340e7819 */ /* 0x000fe200000006ff */
[----:B------:R-:W-:Y:S01]  /*19f0*/  CS2R R122, SRZ ;  /* 0x00000000007a7805 */ /* 0x000fe2000001ff00 */
[----:B------:R-:W-:Y:S01]  /*1a00*/  SHF.R.U32.HI R3, RZ, 0x1, R4 ;  /* 0x00000001ff037819 */ /* 0x000fe20000011604 */
[----:B------:R-:W-:Y:S01]  /*1a10*/  IMAD R11, R40, 0x4, R9 ;  /* 0x00000004280b7824 */ /* 0x000fe200078e0209 */
[----:B------:R-:W-:Y:S01]  /*1a20*/  SHF.L.U32 R20, R52, 0x6, RZ ;  /* 0x0000000634147819 */ /* 0x000fe200000006ff */
[----:B------:R-:W-:Y:S01]  /*1a30*/  IMAD.MOV.U32 R132, RZ, RZ, -0x800000 ;  /* 0xff800000ff847424 */ /* 0x000fe200078e00ff */
[----:B------:R-:W-:Y:S01]  /*1a40*/  LOP3.LUT R34, R3, 0x30, R14, 0x78, !PT ;  /* 0x0000003003227812 */ /* 0x000fe200078e780e */
[----:B------:R-:W-:Y:S01]  /*1a50*/  CS2R R116, SRZ ;  /* 0x0000000000747805 */ /* 0x000fe2000001ff00 */
[----:B------:R-:W-:Y:S01]  /*1a60*/  LEA R17, R40, R11, 0x2 ;  /* 0x0000000b28117211 */ /* 0x000fe200078e10ff */
[----:B------:R-:W-:Y:S01]  /*1a70*/  CS2R R118, SRZ ;  /* 0x0000000000767805 */ /* 0x000fe2000001ff00 */
[----:B------:R-:W-:Y:S01]  /*1a80*/  LOP3.LUT R3, R16, R13, RZ, 0xfc, !PT ;  /* 0x0000000d10037212 */ /* 0x000fe200078efcff */
[----:B------:R-:W-:Y:S01]  /*1a90*/  CS2R R112, SRZ ;  /* 0x0000000000707805 */ /* 0x000fe2000001ff00 */
[----:B------:R-:W-:Y:S01]  /*1aa0*/  LEA R23, R4, R15, 0x3 ;  /* 0x0000000f04177211 */ /* 0x000fe200078e18ff */
[----:B------:R-:W-:Y:S01]  /*1ab0*/  IMAD R18, R40, 0x4, R17 ;  /* 0x0000000428127824 */ /* 0x000fe200078e0211 */
[----:B------:R-:W-:Y:S01]  /*1ac0*/  LOP3.LUT R20, R13, 0x3c0, R20, 0xf8, !PT ;  /* 0x000003c00d147812 */ /* 0x000fe200078ef814 */
[----:B------:R-:W-:Y:S01]  /*1ad0*/  CS2R R114, SRZ ;  /* 0x0000000000727805 */ /* 0x000fe2000001ff00 */
[--C-:B------:R-:W-:Y:S01]  /*1ae0*/  LOP3.LUT R35, R3, 0x10, R14.reuse, 0x78, !PT ;  /* 0x0000001003237812 */ /* 0x100fe200078e780e */
[----:B------:R-:W-:Y:S01]  /*1af0*/  IMAD R3, R38, c[0x0][0x1a0], RZ ;  /* 0x0000680026037a24 */ /* 0x000fe200078e02ff */
[----:B------:R-:W-:Y:S01]  /*1b00*/  LEA R19, R40, R18, 0x2 ;  /* 0x0000001228137211 */ /* 0x000fe200078e10ff */
[----:B------:R-:W-:Y:S01]  /*1b10*/  IMAD.SHL.U32 R23, R23, 0x10, RZ ;  /* 0x0000001017177824 */ /* 0x000fe200078e00ff */
[--C-:B------:R-:W-:Y:S01]  /*1b20*/  LOP3.LUT R13, R13, 0x30, R14.reuse, 0x78, !PT ;  /* 0x000000300d0d7812 */ /* 0x100fe200078e780e */
[----:B------:R-:W-:Y:S01]  /*1b30*/  CS2R R108, SRZ ;  /* 0x00000000006c7805 */ /* 0x000fe2000001ff00 */
[----:B------:R-:W-:Y:S01]  /*1b40*/  IADD3.X R38, R8, c[0x0][0x174], R5, P0, P1 ;  /* 0x00005d0008267a10 */ /* 0x000fe200007e2405 */
[----:B------:R-:W-:Y:S01]  /*1b50*/  IMAD R21, R40, 0x4, R19 ;  /* 0x0000000428157824 */ /* 0x000fe200078e0213 */
[----:B------:R-:W-:Y:S01]  /*1b60*/  LEA R37, R4, R13, 0x4 ;  /* 0x0000000d04257211 */ /* 0x000fe200078e20ff */
[----:B------:R-:W-:Y:S01]  /*1b70*/  IMAD R4, R39, c[0x0][0x1a8], RZ ;  /* 0x00006a0027047a24 */ /* 0x000fe200078e02ff */
[----:B------:R-:W-:Y:S01]  /*1b80*/  LEA R124, P0, R3, c[0x0][0x168], 0x1 ;  /* 0x00005a00037c7a11 */ /* 0x000fe200078008ff */
[----:B------:R-:W-:Y:S01]  /*1b90*/  IMAD R24, R40, 0x4, R21 ;  /* 0x0000000428187824 */ /* 0x000fe200078e0215 */
[----:B------:R-:W-:Y:S01]  /*1ba0*/  LOP3.LUT R13, R22, 0xc, RZ, 0xc0, !PT ;  /* 0x0000000c160d7812 */ /* 0x000fe200078ec0ff */
[----:B------:R-:W-:Y:S01]  /*1bb0*/  IMAD.MOV.U32 R5, RZ, RZ, c[0x0][0x1a8] ;  /* 0x00006a00ff057624 */ /* 0x000fe200078e00ff */
[----:B------:R-:W-:Y:S01]  /*1bc0*/  LOP3.LUT R36, R23, 0x30, R14, 0x78, !PT ;  /* 0x0000003017247812 */ /* 0x000fe200078e780e */
[----:B------:R-:W-:Y:S01]  /*1bd0*/  CS2R R110, SRZ ;  /* 0x00000000006e7805 */ /* 0x000fe2000001ff00 */
[C---:B------:R-:W-:Y:S01]  /*1be0*/  LEA R25, R40.reuse, R24, 0x2 ;  /* 0x0000001828197211 */ /* 0x040fe200078e10ff */
[----:B------:R-:W-:Y:S01]  /*1bf0*/  IMAD R5, R5, 0x80, R4 ;  /* 0x0000008005057824 */ /* 0x000fe200078e0204 */
[----:B------:R-:W-:Y:S01]  /*1c00*/  LEA.HI.X.SX32 R14, R3, c[0x0][0x16c], 0x1, P0 ;  /* 0x00005b00030e7a11 */ /* 0x000fe200000f0eff */
[----:B------:R-:W-:Y:S01]  /*1c10*/  IMAD R13, R41, 0x10, R13 ;  /* 0x00000010290d7824 */ /* 0x000fe200078e020d */
[----:B------:R-:W-:Y:S01]  /*1c20*/  LEA R26, R40, R25, 0x2 ;  /* 0x00000019281a7211 */ /* 0x000fe200078e10ff */
[----:B------:R-:W-:Y:S01]  /*1c30*/  IMAD.MOV.U32 R41, RZ, RZ, c[0x0][0x1a4] ;  /* 0x00006900ff297624 */ /* 0x000fe200078e00ff */
[-C--:B------:R-:W-:Y:S01]  /*1c40*/  LEA R22, P0, R4, R124.reuse, 0x1 ;  /* 0x0000007c04167211 */ /* 0x080fe200078008ff */
[----:B------:R-:W-:Y:S01]  /*1c50*/  IMAD.IADD R13, R34, 0x1, R13 ;  /* 0x00000001220d7824 */ /* 0x000fe200078e020d */
[----:B------:R-:W-:Y:S01]  /*1c60*/  LEA R124, P1, R5, R124, 0x1 ;  /* 0x0000007c057c7211 */ /* 0x000fe200078208ff */
[----:B------:R-:W-:Y:S01]  /*1c70*/  IMAD R27, R40, 0x4, R26 ;  /* 0x00000004281b7824 */ /* 0x000fe200078e021a */
[-C--:B------:R-:W-:Y:S01]  /*1c80*/  LEA.HI.X.SX32 R23, R4, R14.reuse, 0x1, P0 ;  /* 0x0000000e04177211 */ /* 0x080fe200000f0eff */
[----:B------:R-:W-:Y:S01]  /*1c90*/  IMAD R48, R41, 0x1c, RZ ;  /* 0x0000001c29307824 */ /* 0x000fe200078e02ff */
[----:B------:R-:W-:Y:S01]  /*1ca0*/  LOP3.LUT R34, R52, 0x10, RZ, 0xc0, !PT ;  /* 0x0000001034227812 */ /* 0x000fe200078ec0ff */
[----:B------:R-:W-:Y:S01]  /*1cb0*/  IMAD R28, R40, 0x4, R27 ;  /* 0x00000004281c7824 */ /* 0x000fe200078e021b */
[----:B------:R-:W-:Y:S01]  /*1cc0*/  LEA.HI.X.SX32 R125, R5, R14, 0x1, P1 ;  /* 0x0000000e057d7211 */ /* 0x000fe200008f0eff */
[----:B------:R-:W-:Y:S01]  /*1cd0*/  IMAD R14, R15, 0x200, R36 ;  /* 0x000002000f0e7824 */ /* 0x000fe200078e0224 */
[----:B------:R-:W-:Y:S01]  /*1ce0*/  IADD3 R15, R16, R37, RZ ;  /* 0x00000025100f7210 */ /* 0x000fe20007ffe0ff */
[----:B------:R-:W-:Y:S01]  /*1cf0*/  IMAD R16, R34, 0x20, R35 ;  /* 0x0000002022107824 */ /* 0x000fe200078e0223 */
[----:B------:R-:W-:Y:S01]  /*1d00*/  LEA R29, R40, R28, 0x2 ;  /* 0x0000001c281d7211 */ /* 0x000fe200078e10ff */
[C---:B------:R-:W-:Y:S01]  /*1d10*/  IMAD.WIDE R56, R41.reuse, 0x2, R22 ;  /* 0x0000000229387825 */ /* 0x040fe200078e0216 */
[-C--:B------:R-:W-:Y:S01]  /*1d20*/  LEA R46, P0, R10, R156.reuse, 0x1 ;  /* 0x0000009c0a2e7211 */ /* 0x080fe200078008ff */
[----:B------:R-:W-:Y:S01]  /*1d30*/  CS2R R104, SRZ ;  /* 0x0000000000687805 */ /* 0x000fe2000001ff00 */
[----:B------:R-:W-:Y:S01]  /*1d40*/  LEA R30, R40, R29, 0x2 ;  /* 0x0000001d281e7211 */ /* 0x000fe200078e10ff */
[C---:B------:R-:W-:Y:S01]  /*1d50*/  IMAD R49, R41.reuse, 0x1d, RZ ;  /* 0x0000001d29317824 */ /* 0x040fe200078e02ff */
[-C--:B------:R-:W-:Y:S01]  /*1d60*/  LEA R44, P1, R6, R156.reuse, 0x1 ;  /* 0x0000009c062c7211 */ /* 0x080fe200078208ff */
[----:B------:R-:W-:Y:S01]  /*1d70*/  IMAD R50, R41, 0x1e, RZ ;  /* 0x0000001e29327824 */ /* 0x000fe200078e02ff */
[----:B------:R-:W-:Y:S01]  /*1d80*/  LEA R42, P2, R7, R156, 0x1 ;  /* 0x0000009c072a7211 */ /* 0x000fe200078408ff */
[----:B------:R-:W-:Y:S01]  /*1d90*/  IMAD R31, R40, 0x4, R30 ;  /* 0x00000004281f7824 */ /* 0x000fe200078e021e */
[-C--:B------:R-:W-:Y:S01]  /*1da0*/  LEA.HI.X.SX32 R47, R10, R38.reuse, 0x1, P0 ;  /* 0x000000260a2f7211 */ /* 0x080fe200000f0eff */
[----:B------:R-:W-:Y:S01]  /*1db0*/  IMAD R51, R41, 0x1f, RZ ;  /* 0x0000001f29337824 */ /* 0x000fe200078e02ff */
[-C--:B------:R-:W-:Y:S01]  /*1dc0*/  LEA.HI.X.SX32 R45, R6, R38.reuse, 0x1, P1 ;  /* 0x00000026062d7211 */ /* 0x080fe200008f0eff */
[C---:B------:R-:W-:Y:S01]  /*1dd0*/  IMAD R32, R40.reuse, 0x4, R31 ;  /* 0x0000000428207824 */ /* 0x040fe200078e021f */
[----:B------:R-:W-:Y:S01]  /*1de0*/  LEA.HI.X.SX32 R43, R7, R38, 0x1, P2 ;  /* 0x00000026072b7211 */ /* 0x000fe200010f0eff */
[----:B------:R0:W-:Y:S01]  /*1df0*/  STL.64 [R1+0xb0], R46 ;  /* 0x0000b02e01007387 */ /* 0x0001e20000100a00 */
[C---:B------:R-:W-:Y:S01]  /*1e00*/  LEA R36, P2, R17.reuse, R156, 0x1 ;  /* 0x0000009c11247211 */ /* 0x040fe200078408ff */
[----:B------:R-:W-:Y:S01]  /*1e10*/  CS2R R106, SRZ ;  /* 0x00000000006a7805 */ /* 0x000fe2000001ff00 */
[C---:B------:R-:W-:Y:S01]  /*1e20*/  LEA R8, R40.reuse, R32, 0x2 ;  /* 0x0000002028087211 */ /* 0x040fe200078e10ff */
[----:B------:R1:W-:Y:S01]  /*1e30*/  STL.64 [R1+0xa8], R44 ;  /* 0x0000a82c01007387 */ /* 0x0003e20000100a00 */
[----:B------:R-:W-:Y:S01]  /*1e40*/  LEA.HI.X.SX32 R37, R17, R38, 0x1, P2 ;  /* 0x0000002611257211 */ /* 0x000fe200010f0eff */
[----:B------:R-:W-:Y:S01]  /*1e50*/  CS2R R100, SRZ ;  /* 0x0000000000647805 */ /* 0x000fe2000001ff00 */
[----:B------:R-:W-:Y:S01]  /*1e60*/  LEA R33, R40, R8, 0x2 ;  /* 0x0000000828217211 */ /* 0x000fe200078e10ff */
[----:B------:R2:W-:Y:S01]  /*1e70*/  STL.64 [R1+0xa0], R42 ;  /* 0x0000a02a01007387 */ /* 0x0005e20000100a00 */
[----:B------:R-:W-:Y:S01]  /*1e80*/  LOP3.LUT R20, R20, 0x10, R52, 0x78, !PT ;  /* 0x0000001014147812 */ /* 0x000fe200078e7834 */
[----:B------:R-:W-:Y:S01]  /*1e90*/  CS2R R102, SRZ ;  /* 0x0000000000667805 */ /* 0x000fe2000001ff00 */
[C---:B------:R-:W-:Y:S01]  /*1ea0*/  LEA R3, R40.reuse, R33, 0x2 ;  /* 0x0000002128037211 */ /* 0x040fe200078e10ff */
[C---:B0-----:R-:W-:Y:S01]  /*1eb0*/  IMAD R46, R41.reuse, 0x1a, RZ ;  /* 0x0000001a292e7824 */ /* 0x041fe200078e02ff */
[----:B------:R-:W-:Y:S01]  /*1ec0*/  MOV R133, 0xff800000 ;  /* 0xff80000000857802 */ /* 0x000fe20000000f00 */
[----:B------:R-:W-:Y:S01]  /*1ed0*/  IMAD R47, R41, 0x1b, RZ ;  /* 0x0000001b292f7824 */ /* 0x000fe200078e02ff */
[C---:B------:R-:W-:Y:S01]  /*1ee0*/  LEA R4, R40.reuse, R3, 0x2 ;  /* 0x0000000328047211 */ /* 0x040fe200078e10ff */
[----:B------:R-:W-:Y:S01]  /*1ef0*/  CS2R R96, SRZ ;  /* 0x0000000000607805 */ /* 0x000fe2000001ff00 */
[----:B-1----:R-:W-:Y:S01]  /*1f00*/  LEA R44, P0, R9, R156, 0x1 ;  /* 0x0000009c092c7211 */ /* 0x002fe200078008ff */
[----:B------:R-:W-:Y:S01]  /*1f10*/  CS2R R98, SRZ ;  /* 0x0000000000627805 */ /* 0x000fe2000001ff00 */
[C---:B------:R-:W-:Y:S01]  /*1f20*/  LEA R5, R40.reuse, R4, 0x2 ;  /* 0x0000000428057211 */ /* 0x040fe200078e10ff */
[----:B------:R-:W-:Y:S01]  /*1f30*/  CS2R R92, SRZ ;  /* 0x00000000005c7805 */ /* 0x000fe2000001ff00 */
[----:B--2---:R-:W-:Y:S01]  /*1f40*/  LEA R42, P1, R11, R156, 0x1 ;  /* 0x0000009c0b2a7211 */ /* 0x004fe200078208ff */
[----:B------:R-:W-:Y:S01]  /*1f50*/  CS2R R94, SRZ ;  /* 0x00000000005e7805 */ /* 0x000fe2000001ff00 */
[C---:B------:R-:W-:Y:S01]  /*1f60*/  LEA R34, R40.reuse, R5, 0x2 ;  /* 0x0000000528227211 */ /* 0x040fe200078e10ff */
[----:B------:R-:W-:Y:S01]  /*1f70*/  CS2R R88, SRZ ;  /* 0x0000000000587805 */ /* 0x000fe2000001ff00 */
[-C--:B------:R-:W-:Y:S01]  /*1f80*/  LEA.HI.X.SX32 R45, R9, R38.reuse, 0x1, P0 ;  /* 0x00000026092d7211 */ /* 0x080fe200000f0eff */
[----:B------:R-:W-:Y:S01]  /*1f90*/  CS2R R90, SRZ ;  /* 0x00000000005a7805 */ /* 0x000fe2000001ff00 */
[----:B------:R-:W-:Y:S01]  /*1fa0*/  LEA.HI.X.SX32 R43, R11, R38, 0x1, P1 ;  /* 0x000000260b2b7211 */ /* 0x000fe200008f0eff */
[C---:B------:R-:W-:Y:S01]  /*1fb0*/  IMAD R35, R40.reuse, 0x4, R34 ;  /* 0x0000000428237824 */ /* 0x040fe200078e0222 */
[----:B------:R-:W-:Y:S01]  /*1fc0*/  CS2R R84, SRZ ;  /* 0x0000000000547805 */ /* 0x000fe2000001ff00 */
[----:B------:R0:W-:Y:S01]  /*1fd0*/  STL.64 [R1+0x98], R44 ;  /* 0x0000982c01007387 */ /* 0x0001e20000100a00 */
[----:B------:R-:W-:Y:S01]  /*1fe0*/  CS2R R86, SRZ ;  /* 0x0000000000567805 */ /* 0x000fe2000001ff00 */
[----:B------:R-:W-:Y:S01]  /*1ff0*/  CS2R R80, SRZ ;  /* 0x0000000000507805 */ /* 0x000fe2000001ff00 */
[C---:B------:R-:W-:Y:S01]  /*2000*/  LEA R6, R40.reuse, R35, 0x2 ;  /* 0x0000002328067211 */ /* 0x040fe200078e10ff */
[----:B------:R1:W-:Y:S01]  /*2010*/  STL.64 [R1+0x90], R42 ;  /* 0x0000902a01007387 */ /* 0x0003e20000100a00 */
[----:B------:R-:W-:Y:S01]  /*2020*/  CS2R R82, SRZ ;  /* 0x0000000000527805 */ /* 0x000fe2000001ff00 */
[----:B------:R-:W-:Y:S01]  /*2030*/  CS2R R76, SRZ ;  /* 0x00000000004c7805 */ /* 0x000fe2000001ff00 */
[----:B------:R-:W-:Y:S01]  /*2040*/  CS2R R78, SRZ ;  /* 0x00000000004e7805 */ /* 0x000fe2000001ff00 */
[----:B------:R-:W-:Y:S01]  /*2050*/  IMAD R7, R40, 0x4, R6 ;  /* 0x0000000428077824 */ /* 0x000fe200078e0206 */
[----:B------:R2:W-:Y:S01]  /*2060*/  STL.64 [R1+0x88], R36 ;  /* 0x0000882401007387 */ /* 0x0005e20000100a00 */
[----:B------:R-:W-:Y:S01]  /*2070*/  CS2R R72, SRZ ;  /* 0x0000000000487805 */ /* 0x000fe2000001ff00 */
[----:B------:R-:W-:Y:S01]  /*2080*/  CS2R R74, SRZ ;  /* 0x00000000004a7805 */ /* 0x000fe2000001ff00 */
[-C--:B0-----:R-:W-:Y:S01]  /*2090*/  LEA R44, P0, R18, R156.reuse, 0x1 ;  /* 0x0000009c122c7211 */ /* 0x081fe200078008ff */
[----:B------:R-:W-:Y:S01]  /*20a0*/  CS2R R68, SRZ ;  /* 0x0000000000447805 */ /* 0x000fe2000001ff00 */
[----:B------:R-:W-:Y:S01]  /*20b0*/  LEA R9, R40, R7, 0x2 ;  /* 0x0000000728097211 */ /* 0x000fe200078e10ff */
[----:B------:R-:W-:Y:S01]  /*20c0*/  CS2R R70, SRZ ;  /* 0x0000000000467805 */ /* 0x000fe2000001ff00 */
[C---:B-1----:R-:W-:Y:S01]  /*20d0*/  LEA R42, P1, R19.reuse, R156, 0x1 ;  /* 0x0000009c132a7211 */ /* 0x042fe200078208ff */
[----:B------:R-:W-:Y:S01]  /*20e0*/  CS2R R64, SRZ ;  /* 0x0000000000407805 */ /* 0x000fe2000001ff00 */
[-C--:B------:R-:W-:Y:S01]  /*20f0*/  LEA.HI.X.SX32 R45, R18, R38.reuse, 0x1, P0 ;  /* 0x00000026122d7211 */ /* 0x080fe200000f0eff */
[C---:B------:R-:W-:Y:S01]  /*2100*/  IMAD R10, R40.reuse, 0x4, R9 ;  /* 0x00000004280a7824 */ /* 0x040fe200078e0209 */
[----:B------:R-:W-:Y:S01]  /*2110*/  LEA.HI.X.SX32 R43, R19, R38, 0x1, P1 ;  /* 0x00000026132b7211 */ /* 0x000fe200008f0eff */
[----:B------:R-:W-:Y:S01]  /*2120*/  CS2R R66, SRZ ;  /* 0x0000000000427805 */ /* 0x000fe2000001ff00 */
[C---:B--2---:R-:W-:Y:S01]  /*2130*/  LEA R36, P2, R21.reuse, R156, 0x1 ;  /* 0x0000009c15247211 */ /* 0x044fe200078408ff */
[----:B------:R0:W-:Y:S01]  /*2140*/  STL.64 [R1+0x80], R44 ;  /* 0x0000802c01007387 */ /* 0x0001e20000100a00 */
[----:B------:R-:W-:Y:S01]  /*2150*/  LEA R11, R40, R10, 0x2 ;  /* 0x0000000a280b7211 */ /* 0x000fe200078e10ff */
[----:B------:R-:W-:Y:S01]  /*2160*/  CS2R R60, SRZ ;  /* 0x00000000003c7805 */ /* 0x000fe2000001ff00 */
[----:B------:R-:W-:Y:S01]  /*2170*/  LEA.HI.X.SX32 R37, R21, R38, 0x1, P2 ;  /* 0x0000002615257211 */ /* 0x000fe200010f0eff */
[----:B------:R1:W-:Y:S01]  /*2180*/  STL.64 [R1+0x78], R42 ;  /* 0x0000782a01007387 */ /* 0x0003e20000100a00 */
[----:B------:R-:W-:Y:S01]  /*2190*/  LEA R18, P2, R26, R156, 0x1 ;  /* 0x0000009c1a127211 */ /* 0x000fe200078408ff */
[----:B------:R-:W-:Y:S01]  /*21a0*/  IMAD R17, R40, 0x4, R11 ;  /* 0x0000000428117824 */ /* 0x000fe200078e020b */
[----:B------:R-:W-:Y:S01]  /*21b0*/  CS2R R62, SRZ ;  /* 0x00000000003e7805 */ /* 0x000fe2000001ff00 */
[----:B------:R2:W-:Y:S01]  /*21c0*/  STL.64 [R1+0x70], R36 ;  /* 0x0000702401007387 */ /* 0x0005e20000100a00 */
[----:B------:R-:W-:-:S02]  /*21d0*/  LEA.HI.X.SX32 R19, R26, R38, 0x1, P2 ;  /* 0x000000261a137211 */ /* 0x000fc400010f0eff */
[----:B------:R-:W-:Y:S01]  /*21e0*/  LOP3.LUT R252, R16, 0x20, RZ, 0x3c, !PT ;  /* 0x0000002010fc7812 */ /* 0x000fe200078e3cff */
[C---:B0-----:R-:W-:Y:S02]  /*21f0*/  IMAD R44, R41.reuse, 0x18, RZ ;  /* 0x00000018292c7824 */ /* 0x041fe400078e02ff */
[----:B------:R0:W-:Y:S01]  /*2200*/  STL.64 [R1+0x58], R18 ;  /* 0x0000581201007387 */ /* 0x0001e20000100a00 */
[----:B------:R-:W-:Y:S01]  /*2210*/  IMAD R45, R41, 0x19, RZ ;  /* 0x00000019292d7824 */ /* 0x000fe200078e02ff */
[CC--:B-1----:R-:W-:Y:S02]  /*2220*/  LEA R42, P0, R24.reuse, R156.reuse, 0x1 ;  /* 0x0000009c182a7211 */ /* 0x0c2fe400078008ff */
[C---:B--2---:R-:W-:Y:S02]  /*2230*/  LEA R36, P1, R25.reuse, R156, 0x1 ;  /* 0x0000009c19247211 */ /* 0x044fe400078208ff */
[-C--:B------:R-:W-:Y:S02]  /*2240*/  LEA.HI.X.SX32 R43, R24, R38.reuse, 0x1, P0 ;  /* 0x00000026182b7211 */ /* 0x080fe400000f0eff */
[----:B------:R-:W-:-:S02]  /*2250*/  LEA.HI.X.SX32 R37, R25, R38, 0x1, P1 ;  /* 0x0000002619257211 */ /* 0x000fc400008f0eff */
[----:B0-----:R-:W-:Y:S01]  /*2260*/  LEA R18, R40, R17, 0x2 ;  /* 0x0000001128127211 */ /* 0x001fe200078e10ff */
[----:B------:R0:W-:Y:S01]  /*2270*/  STL.64 [R1+0x68], R42 ;  /* 0x0000682a01007387 */ /* 0x0001e20000100a00 */
[----:B------:R-:W-:-:S03]  /*2280*/  LEA R24, P2, R29, R156, 0x1 ;  /* 0x0000009c1d187211 */ /* 0x000fc600078408ff */
[----:B------:R1:W-:Y:S01]  /*2290*/  STL.64 [R1+0x60], R36 ;  /* 0x0000602401007387 */ /* 0x0003e20000100a00 */
[----:B------:R-:W-:Y:S01]  /*22a0*/  IMAD R19, R40, 0x4, R18 ;  /* 0x0000000428137824 */ /* 0x000fe200078e0212 */
[----:B------:R-:W-:Y:S02]  /*22b0*/  LEA.HI.X.SX32 R25, R29, R38, 0x1, P2 ;  /* 0x000000261d197211 */ /* 0x000fe400010f0eff */
[-C--:B------:R-:W-:Y:S02]  /*22c0*/  LEA R26, P2, R32, R156.reuse, 0x1 ;  /* 0x0000009c201a7211 */ /* 0x080fe400078408ff */
[----:B------:R-:W-:Y:S02]  /*22d0*/  LEA R21, R40, R19, 0x2 ;  /* 0x0000001328157211 */ /* 0x000fe400078e10ff */
[-C--:B0-----:R-:W-:Y:S02]  /*22e0*/  LEA R42, P0, R27, R156.reuse, 0x1 ;  /* 0x0000009c1b2a7211 */ /* 0x081fe400078008ff */
[----:B-1----:R-:W-:-:S02]  /*22f0*/  LEA R36, P1, R28, R156, 0x1 ;  /* 0x0000009c1c247211 */ /* 0x002fc400078208ff */
[-C--:B------:R-:W-:Y:S02]  /*2300*/  LEA.HI.X.SX32 R43, R27, R38.reuse, 0x1, P0 ;  /* 0x000000261b2b7211 */ /* 0x080fe400000f0eff */
[-C--:B------:R-:W-:Y:S02]  /*2310*/  LEA.HI.X.SX32 R37, R28, R38.reuse, 0x1, P1 ;  /* 0x000000261c257211 */ /* 0x080fe400008f0eff */
[----:B------:R-:W-:Y:S01]  /*2320*/  LEA.HI.X.SX32 R27, R32, R38, 0x1, P2 ;  /* 0x00000026201b7211 */ /* 0x000fe200010f0eff */
[----:B------:R0:W-:Y:S01]  /*2330*/  STL.64 [R1+0x50], R42 ;  /* 0x0000502a01007387 */ /* 0x0001e20000100a00 */
[----:B------:R-:W-:Y:S01]  /*2340*/  LEA R28, P2, R3, R156, 0x1 ;  /* 0x0000009c031c7211 */ /* 0x000fe200078408ff */
[----:B------:R-:W-:Y:S02]  /*2350*/  IMAD R32, R41, 0xf, RZ ;  /* 0x0000000f29207824 */ /* 0x000fe400078e02ff */
[----:B------:R1:W-:Y:S01]  /*2360*/  STL.64 [R1+0x48], R36 ;  /* 0x0000482401007387 */ /* 0x0003e20000100a00 */
[----:B------:R-:W-:-:S02]  /*2370*/  LEA.HI.X.SX32 R29, R3, R38, 0x1, P2 ;  /* 0x00000026031d7211 */ /* 0x000fc400010f0eff */
[C---:B------:R-:W-:Y:S01]  /*2380*/  LEA R250, P2, R34.reuse, R156, 0x1 ;  /* 0x0000009c22fa7211 */ /* 0x040fe200078408ff */
[----:B------:R2:W-:Y:S03]  /*2390*/  STL.64 [R1+0x40], R24 ;  /* 0x0000401801007387 */ /* 0x0005e60000100a00 */
[----:B------:R-:W-:Y:S01]  /*23a0*/  LEA.HI.X.SX32 R251, R34, R38, 0x1, P2 ;  /* 0x0000002622fb7211 */ /* 0x000fe200010f0eff */
[----:B------:R-:W-:Y:S01]  /*23b0*/  IMAD.SHL.U32 R34, R41, 0x10, RZ ;  /* 0x0000001029227824 */ /* 0x000fe200078e00ff */
[-C--:B0-----:R-:W-:Y:S02]  /*23c0*/  LEA R42, P0, R30, R156.reuse, 0x1 ;  /* 0x0000009c1e2a7211 */ /* 0x081fe400078008ff */
[-C--:B------:R-:W-:Y:S02]  /*23d0*/  LEA R238, P2, R7, R156.reuse, 0x1 ;  /* 0x0000009c07ee7211 */ /* 0x080fe400078408ff */
[----:B-1----:R-:W-:-:S02]  /*23e0*/  LEA R36, P1, R31, R156, 0x1 ;  /* 0x0000009c1f247211 */ /* 0x002fc400078208ff */
[-C--:B------:R-:W-:Y:S01]  /*23f0*/  LEA.HI.X.SX32 R43, R30, R38.reuse, 0x1, P0 ;  /* 0x000000261e2b7211 */ /* 0x080fe200000f0eff */
[C---:B--2---:R-:W-:Y:S01]  /*2400*/  IMAD R24, R40.reuse, 0x4, R21 ;  /* 0x0000000428187824 */ /* 0x044fe200078e0215 */
[----:B------:R-:W-:Y:S02]  /*2410*/  LEA.HI.X.SX32 R37, R31, R38, 0x1, P1 ;  /* 0x000000261f257211 */ /* 0x000fe400008f0eff */
[C---:B------:R-:W-:Y:S01]  /*2420*/  LEA R30, P1, R33.reuse, R156, 0x1 ;  /* 0x0000009c211e7211 */ /* 0x040fe200078208ff */
[----:B------:R0:W-:Y:S01]  /*2430*/  STL.64 [R1+0x38], R42 ;  /* 0x0000382a01007387 */ /* 0x0001e20000100a00 */
[----:B------:R-:W-:Y:S02]  /*2440*/  LEA R25, R40, R24, 0x2 ;  /* 0x0000001828197211 */ /* 0x000fe400078e10ff */
[-C--:B------:R-:W-:Y:S01]  /*2450*/  LEA.HI.X.SX32 R31, R33, R38.reuse, 0x1, P1 ;  /* 0x00000026211f7211 */ /* 0x080fe200008f0eff */
[----:B------:R1:W-:Y:S01]  /*2460*/  STL.64 [R1+0x30], R36 ;  /* 0x0000302401007387 */ /* 0x0003e20000100a00 */
[----:B------:R-:W-:Y:S01]  /*2470*/  LEA.HI.X.SX32 R239, R7, R38, 0x1, P2 ;  /* 0x0000002607ef7211 */ /* 0x000fe200010f0eff */
[----:B------:R-:W-:Y:S01]  /*2480*/  IMAD R33, R41, 0x3, RZ ;  /* 0x0000000329217824 */ /* 0x000fe200078e02ff */
[C---:B------:R-:W-:Y:S01]  /*2490*/  LEA R226, P2, R11.reuse, R156, 0x1 ;  /* 0x0000009c0be27211 */ /* 0x040fe200078408ff */
[----:B------:R2:W-:Y:S03]  /*24a0*/  STL.64 [R1+0x28], R26 ;  /* 0x0000281a01007387 */ /* 0x0005e60000100a00 */
[----:B------:R-:W-:Y:S01]  /*24b0*/  LEA.HI.X.SX32 R227, R11, R38, 0x1, P2 ;  /* 0x000000260be37211 */ /* 0x000fe200010f0eff */
[----:B0-----:R-:W-:Y:S01]  /*24c0*/  IMAD R42, R41, 0x16, RZ ;  /* 0x00000016292a7824 */ /* 0x001fe200078e02ff */
[-C--:B------:R-:W-:Y:S01]  /*24d0*/  LEA R214, P2, R19, R156.reuse, 0x1 ;  /* 0x0000009c13d67211 */ /* 0x080fe200078408ff */
[----:B------:R-:W-:Y:S01]  /*24e0*/  IMAD R43, R41, 0x17, RZ ;  /* 0x00000017292b7824 */ /* 0x000fe200078e02ff */
[----:B-1----:R-:W-:-:S02]  /*24f0*/  LEA R36, P0, R8, R156, 0x1 ;  /* 0x0000009c08247211 */ /* 0x002fc400078008ff */
[-C--:B------:R-:W-:Y:S01]  /*2500*/  LEA.HI.X.SX32 R215, R19, R38.reuse, 0x1, P2 ;  /* 0x0000002613d77211 */ /* 0x080fe200010f0eff */
[----:B--2---:R-:W-:Y:S01]  /*2510*/  IMAD R26, R40, 0x4, R25 ;  /* 0x00000004281a7824 */ /* 0x004fe200078e0219 */
[----:B------:R-:W-:Y:S01]  /*2520*/  LEA.HI.X.SX32 R37, R8, R38, 0x1, P0 ;  /* 0x0000002608257211 */ /* 0x000fe200000f0eff */
[----:B------:R-:W-:Y:S01]  /*2530*/  IMAD R27, R41, 0xb, RZ ;  /* 0x0000000b291b7824 */ /* 0x000fe200078e02ff */
[C---:B------:R-:W-:Y:S02]  /*2540*/  LEA R202, P2, R25.reuse, R156, 0x1 ;  /* 0x0000009c19ca7211 */ /* 0x040fe400078408ff */
[C---:B------:R-:W-:Y:S01]  /*2550*/  LEA R3, R40.reuse, R26, 0x2 ;  /* 0x0000001a28037211 */ /* 0x040fe200078e10ff */
[----:B------:R0:W-:Y:S01]  /*2560*/  STL.64 [R1+0x20], R36 ;  /* 0x0000202401007387 */ /* 0x0001e20000100a00 */
[----:B------:R-:W-:Y:S01]  /*2570*/  LEA.HI.X.SX32 R203, R25, R38, 0x1, P2 ;  /* 0x0000002619cb7211 */ /* 0x000fe200010f0eff */
[----:B------:R-:W-:Y:S02]  /*2580*/  IMAD R25, R41, 0x5, RZ ;  /* 0x0000000529197824 */ /* 0x000fe400078e02ff */
[----:B------:R1:W-:Y:S01]  /*2590*/  STL.64 [R1+0x18], R30 ;  /* 0x0000181e01007387 */ /* 0x0003e20000100a00 */
[----:B------:R-:W-:-:S03]  /*25a0*/  IMAD R8, R40, 0x4, R3 ;  /* 0x0000000428087824 */ /* 0x000fc600078e0203 */
[----:B------:R2:W-:Y:S02]  /*25b0*/  STL.64 [R1+0x10], R28 ;  /* 0x0000101c01007387 */ /* 0x0005e40000100a00 */
[C---:B------:R-:W-:Y:S02]  /*25c0*/  LEA R190, P2, R8.reuse, R156, 0x1 ;  /* 0x0000009c08be7211 */ /* 0x040fe400078408ff */
[C---:B0-----:R-:W-:Y:S01]  /*25d0*/  SHF.L.U32 R37, R41.reuse, 0x1, RZ ;  /* 0x0000000129257819 */ /* 0x041fe200000006ff */
[----:B------:R-:W-:Y:S01]  /*25e0*/  IMAD R36, R41, 0x12, RZ ;  /* 0x0000001229247824 */ /* 0x000fe200078e02ff */
[----:B------:R-:W-:Y:S02]  /*25f0*/  LEA.HI.X.SX32 R191, R8, R38, 0x1, P2 ;  /* 0x0000002608bf7211 */ /* 0x000fe400010f0eff */
[----:B-1----:R-:W-:-:S04]  /*2600*/  LEA R30, P0, R4, R156, 0x1 ;  /* 0x0000009c041e7211 */ /* 0x002fc800078008ff */
[----:B------:R-:W-:Y:S02]  /*2610*/  LEA.HI.X.SX32 R31, R4, R38, 0x1, P0 ;  /* 0x00000026041f7211 */ /* 0x000fe400000f0eff */
[C---:B--2---:R-:W-:Y:S02]  /*2620*/  LEA R28, P1, R5.reuse, R156, 0x1 ;  /* 0x0000009c051c7211 */ /* 0x044fe400078208ff */
[----:B------:R-:W-:Y:S01]  /*2630*/  LEA R4, R40, R8, 0x2 ;  /* 0x0000000828047211 */ /* 0x000fe200078e10ff */
[----:B------:R0:W-:Y:S01]  /*2640*/  STL.64 [R1+0x8], R30 ;  /* 0x0000081e01007387 */ /* 0x0001e20000100a00 */
[----:B------:R-:W-:Y:S02]  /*2650*/  LEA.HI.X.SX32 R29, R5, R38, 0x1, P1 ;  /* 0x00000026051d7211 */ /* 0x000fe400008f0eff */
[-C--:B------:R-:W-:Y:S01]  /*2660*/  LEA R242, P1, R6, R156.reuse, 0x1 ;  /* 0x0000009c06f27211 */ /* 0x080fe200078208ff */
[----:B------:R-:W-:Y:S01]  /*2670*/  IMAD R5, R40, 0x4, R4 ;  /* 0x0000000428057824 */ /* 0x000fe200078e0204 */
[----:B------:R-:W-:Y:S01]  /*2680*/  LEA R246, P0, R35, R156, 0x1 ;  /* 0x0000009c23f67211 */ /* 0x000fe200078008ff */
[----:B------:R1:W-:Y:S01]  /*2690*/  STL.64 [R1], R28 ;  /* 0x0000001c01007387 */ /* 0x0003e20000100a00 */
[----:B------:R-:W-:-:S02]  /*26a0*/  LEA.HI.X.SX32 R243, R6, R38, 0x1, P1 ;  /* 0x0000002606f37211 */ /* 0x000fc400008f0eff */
[C---:B------:R-:W-:Y:S01]  /*26b0*/  LEA R6, R40.reuse, R5, 0x2 ;  /* 0x0000000528067211 */ /* 0x040fe200078e10ff */
[----:B------:R2:W-:Y:S01]  /*26c0*/  STL.64 [R1+0x2a0], R56 ;  /* 0x0002a03801007387 */ /* 0x0005e20000100a00 */
[----:B------:R-:W-:Y:S01]  /*26d0*/  LEA.HI.X.SX32 R247, R35, R38, 0x1, P0 ;  /* 0x0000002623f77211 */ /* 0x000fe200000f0eff */
[----:B0-----:R-:W-:Y:S01]  /*26e0*/  IMAD R30, R41, 0xd, RZ ;  /* 0x0000000d291e7824 */ /* 0x001fe200078e02ff */
[-C--:B------:R-:W-:Y:S01]  /*26f0*/  LEA R234, P0, R9, R156.reuse, 0x1 ;  /* 0x0000009c09ea7211 */ /* 0x080fe200078008ff */
[----:B------:R-:W-:Y:S01]  /*2700*/  IMAD R7, R40, 0x4, R6 ;  /* 0x0000000428077824 */ /* 0x000fe200078e0206 */
[----:B------:R-:W-:Y:S01]  /*2710*/  LEA R230, P1, R10, R156, 0x1 ;  /* 0x0000009c0ae67211 */ /* 0x000fe200078208ff */
[----:B------:R-:W-:Y:S01]  /*2720*/  IMAD R31, R41, 0xe, RZ ;  /* 0x0000000e291f7824 */ /* 0x000fe200078e02ff */
[-C--:B------:R-:W-:Y:S01]  /*2730*/  LEA.HI.X.SX32 R235, R9, R38.reuse, 0x1, P0 ;  /* 0x0000002609eb7211 */ /* 0x080fe200000f0eff */
[C---:B-1----:R-:W-:Y:S01]  /*2740*/  IMAD.SHL.U32 R29, R41.reuse, 0x4, RZ ;  /* 0x00000004291d7824 */ /* 0x042fe200078e00ff */
[----:B------:R-:W-:Y:S01]  /*2750*/  LEA R9, R40, R7, 0x2 ;  /* 0x0000000728097211 */ /* 0x000fe200078e10ff */
[----:B------:R-:W-:Y:S01]  /*2760*/  IMAD R28, R41, 0xc, RZ ;  /* 0x0000000c291c7824 */ /* 0x000fe200078e02ff */
[----:B------:R-:W-:Y:S01]  /*2770*/  LEA.HI.X.SX32 R231, R10, R38, 0x1, P1 ;  /* 0x000000260ae77211 */ /* 0x000fe200008f0eff */
[----:B--2---:R-:W-:Y:S01]  /*2780*/  IMAD.WIDE R56, R37, 0x2, R124 ;  /* 0x0000000225387825 */ /* 0x004fe200078e027c */
[----:B------:R-:W-:-:S02]  /*2790*/  LEA R222, P0, R17, R156, 0x1 ;  /* 0x0000009c11de7211 */ /* 0x000fc400078008ff */
[----:B------:R-:W-:Y:S01]  /*27a0*/  LEA R218, P1, R18, R156, 0x1 ;  /* 0x0000009c12da7211 */ /* 0x000fe200078208ff */
[----:B------:R-:W-:Y:S01]  /*27b0*/  IMAD R10, R40, 0x4, R9 ;  /* 0x00000004280a7824 */ /* 0x000fe200078e0209 */
[-C--:B------:R-:W-:Y:S01]  /*27c0*/  LEA.HI.X.SX32 R223, R17, R38.reuse, 0x1, P0 ;  /* 0x0000002611df7211 */ /* 0x080fe200000f0eff */
[----:B------:R-:W-:Y:S01]  /*27d0*/  IMAD R35, R41, 0x11, RZ ;  /* 0x0000001129237824 */ /* 0x000fe200078e02ff */
[----:B------:R-:W-:Y:S02]  /*27e0*/  LEA.HI.X.SX32 R219, R18, R38, 0x1, P1 ;  /* 0x0000002612db7211 */ /* 0x000fe400008f0eff */
[----:B------:R-:W-:Y:S02]  /*27f0*/  LEA R11, R40, R10, 0x2 ;  /* 0x0000000a280b7211 */ /* 0x000fe400078e10ff */
[-C--:B------:R-:W-:Y:S02]  /*2800*/  LEA R206, P1, R24, R156.reuse, 0x1 ;  /* 0x0000009c18ce7211 */ /* 0x080fe400078208ff */
[----:B------:R-:W-:Y:S01]  /*2810*/  LEA R210, P0, R21, R156, 0x1 ;  /* 0x0000009c15d27211 */ /* 0x000fe200078008ff */
[----:B------:R-:W-:Y:S01]  /*2820*/  IMAD R17, R40, 0x4, R11 ;  /* 0x0000000428117824 */ /* 0x000fe200078e020b */
[----:B------:R-:W-:-:S02]  /*2830*/  LEA.HI.X.SX32 R207, R24, R38, 0x1, P1 ;  /* 0x0000002618cf7211 */ /* 0x000fc400008f0eff */
[----:B------:R-:W-:Y:S02]  /*2840*/  LEA R194, P1, R3, R156, 0x1 ;  /* 0x0000009c03c27211 */ /* 0x000fe400078208ff */
[C---:B------:R-:W-:Y:S02]  /*2850*/  LEA R18, R40.reuse, R17, 0x2 ;  /* 0x0000001128127211 */ /* 0x040fe400078e10ff */
[-C--:B------:R-:W-:Y:S01]  /*2860*/  LEA.HI.X.SX32 R211, R21, R38.reuse, 0x1, P0 ;  /* 0x0000002615d37211 */ /* 0x080fe200000f0eff */
[----:B------:R-:W-:Y:S01]  /*2870*/  IMAD.MOV.U32 R21, RZ, RZ, 0x3f800000 ;  /* 0x3f800000ff157424 */ /* 0x000fe200078e00ff */
[----:B------:R-:W-:Y:S01]  /*2880*/  LEA.HI.X.SX32 R195, R3, R38, 0x1, P1 ;  /* 0x0000002603c37211 */ /* 0x000fe200008f0eff */
[----:B------:R-:W-:Y:S01]  /*2890*/  IMAD R19, R40, 0x4, R18 ;  /* 0x0000000428137824 */ /* 0x000fe200078e0212 */
[-C--:B------:R-:W-:Y:S02]  /*28a0*/  LEA R198, P0, R26, R156.reuse, 0x1 ;  /* 0x0000009c1ac67211 */ /* 0x080fe400078008ff */
[----:B------:R-:W-:-:S02]  /*28b0*/  LEA R186, P1, R5, R156, 0x1 ;  /* 0x0000009c05ba7211 */ /* 0x000fc400078208ff */
[----:B------:R-:W-:Y:S02]  /*28c0*/  LEA R3, R40, R19, 0x2 ;  /* 0x0000001328037211 */ /* 0x000fe400078e10ff */
[----:B------:R-:W-:Y:S01]  /*28d0*/  LEA.HI.X.SX32 R199, R26, R38, 0x1, P0 ;  /* 0x000000261ac77211 */ /* 0x000fe200000f0eff */
[----:B------:R-:W-:Y:S01]  /*28e0*/  IMAD R26, R41, 0xa, RZ ;  /* 0x0000000a291a7824 */ /* 0x000fe200078e02ff */
[----:B------:R-:W-:Y:S01]  /*28f0*/  LEA R188, P0, R4, R156, 0x1 ;  /* 0x0000009c04bc7211 */ /* 0x000fe200078008ff */
[----:B------:R-:W-:Y:S01]  /*2900*/  IMAD R8, R40, 0x4, R3 ;  /* 0x0000000428087824 */ /* 0x000fe200078e0203 */
[-C--:B------:R-:W-:Y:S02]  /*2910*/  LEA.HI.X.SX32 R187, R5, R38.reuse, 0x1, P1 ;  /* 0x0000002605bb7211 */ /* 0x080fe400008f0eff */
[----:B------:R-:W-:Y:S02]  /*2920*/  LEA.HI.X.SX32 R189, R4, R38, 0x1, P0 ;  /* 0x0000002604bd7211 */ /* 0x000fe400000f0eff */
[----:B------:R-:W-:-:S02]  /*2930*/  LEA R4, R40, R8, 0x2 ;  /* 0x0000000828047211 */ /* 0x000fc400078e10ff */
[-C--:B------:R-:W-:Y:S02]  /*2940*/  LEA R184, P2, R6, R156.reuse, 0x1 ;  /* 0x0000009c06b87211 */ /* 0x080fe400078408ff */
[C---:B------:R-:W-:Y:S01]  /*2950*/  LEA R182, P0, R7.reuse, R156, 0x1 ;  /* 0x0000009c07b67211 */ /* 0x040fe200078008ff */
[----:B------:R-:W-:Y:S01]  /*2960*/  IMAD R5, R40, 0x4, R4 ;  /* 0x0000000428057824 */ /* 0x000fe200078e0204 */
[-C--:B------:R-:W-:Y:S02]  /*2970*/  LEA.HI.X.SX32 R185, R6, R38.reuse, 0x1, P2 ;  /* 0x0000002606b97211 */ /* 0x080fe400010f0eff */
[----:B------:R-:W-:Y:S02]  /*2980*/  LEA.HI.X.SX32 R183, R7, R38, 0x1, P0 ;  /* 0x0000002607b77211 */ /* 0x000fe400000f0eff */
[----:B------:R-:W-:Y:S02]  /*2990*/  LEA R6, R40, R5, 0x2 ;  /* 0x0000000528067211 */ /* 0x000fe400078e10ff */
[----:B------:R-:W-:-:S02]  /*29a0*/  LEA R180, P1, R9, R156, 0x1 ;  /* 0x0000009c09b47211 */ /* 0x000fc400078208ff */
[----:B------:R-:W-:Y:S01]  /*29b0*/  LEA R178, P2, R10, R156, 0x1 ;  /* 0x0000009c0ab27211 */ /* 0x000fe200078408ff */
[C---:B------:R-:W-:Y:S01]  /*29c0*/  IMAD R7, R40.reuse, 0x4, R6 ;  /* 0x0000000428077824 */ /* 0x040fe200078e0206 */
[----:B------:R-:W-:Y:S02]  /*29d0*/  LEA.HI.X.SX32 R181, R9, R38, 0x1, P1 ;  /* 0x0000002609b57211 */ /* 0x000fe400008f0eff */
[C---:B------:R-:W-:Y:S02]  /*29e0*/  LEA R174, P1, R17.reuse, R156, 0x1 ;  /* 0x0000009c11ae7211 */ /* 0x040fe400078208ff */
[----:B------:R-:W-:Y:S02]  /*29f0*/  LEA R9, R40, R7, 0x2 ;  /* 0x0000000728097211 */ /* 0x000fe400078e10ff */
[-C--:B------:R-:W-:Y:S02]  /*2a00*/  LEA.HI.X.SX32 R179, R10, R38.reuse, 0x1, P2 ;  /* 0x000000260ab37211 */ /* 0x080fe400010f0eff */
[----:B------:R-:W-:Y:S01]  /*2a10*/  LEA.HI.X.SX32 R175, R17, R38, 0x1, P1 ;  /* 0x0000002611af7211 */ /* 0x000fe200008f0eff */
[----:B------:R-:W-:Y:S01]  /*2a20*/  IMAD R10, R40, 0x4, R9 ;  /* 0x00000004280a7824 */ /* 0x000fe200078e0209 */
[----:B------:R-:W-:-:S02]  /*2a30*/  LEA R176, P0, R11, R156, 0x1 ;  /* 0x0000009c0bb07211 */ /* 0x000fc400078008ff */
[CC--:B------:R-:W-:Y:S02]  /*2a40*/  LEA R172, P2, R18.reuse, R156.reuse, 0x1 ;  /* 0x0000009c12ac7211 */ /* 0x0c0fe400078408ff */
[----:B------:R-:W-:Y:S02]  /*2a50*/  LEA R164, P1, R3, R156, 0x1 ;  /* 0x0000009c03a47211 */ /* 0x000fe400078208ff */
[-C--:B------:R-:W-:Y:S02]  /*2a60*/  LEA.HI.X.SX32 R177, R11, R38.reuse, 0x1, P0 ;  /* 0x000000260bb17211 */ /* 0x080fe400000f0eff */
[-C--:B------:R-:W-:Y:S02]  /*2a70*/  LEA.HI.X.SX32 R173, R18, R38.reuse, 0x1, P2 ;  /* 0x0000002612ad7211 */ /* 0x080fe400010f0eff */
[----:B------:R-:W-:Y:S02]  /*2a80*/  LEA.HI.X.SX32 R165, R3, R38, 0x1, P1 ;  /* 0x0000002603a57211 */ /* 0x000fe400008f0eff */
[----:B------:R-:W-:-:S02]  /*2a90*/  LEA R166, P0, R19, R156, 0x1 ;  /* 0x0000009c13a67211 */ /* 0x000fc400078008ff */
[----:B------:R-:W-:Y:S02]  /*2aa0*/  LEA R162, P2, R8, R156, 0x1 ;  /* 0x0000009c08a27211 */ /* 0x000fe400078408ff */
[----:B------:R-:W-:Y:S02]  /*2ab0*/  LEA R3, R40, R10, 0x2 ;  /* 0x0000000a28037211 */ /* 0x000fe400078e10ff */
[-C--:B------:R-:W-:Y:S02]  /*2ac0*/  LEA.HI.X.SX32 R167, R19, R38.reuse, 0x1, P0 ;  /* 0x0000002613a77211 */ /* 0x080fe400000f0eff */
[----:B------:R-:W-:Y:S01]  /*2ad0*/  LEA.HI.X.SX32 R163, R8, R38, 0x1, P2 ;  /* 0x0000002608a37211 */ /* 0x000fe200010f0eff */
[----:B------:R-:W-:Y:S01]  /*2ae0*/  IMAD R8, R40, 0x4, R3 ;  /* 0x0000000428087824 */ /* 0x000fe200078e0203 */
[-C--:B------:R-:W-:Y:S01]  /*2af0*/  LEA R160, P0, R4, R156.reuse, 0x1 ;  /* 0x0000009c04a07211 */ /* 0x080fe200078008ff */
[----:B------:R-:W-:Y:S01]  /*2b00*/  CS2R R18, SRZ ;  /* 0x0000000000127805 */ /* 0x000fe2000001ff00 */
[----:B------:R-:W-:-:S02]  /*2b10*/  LEA R126, P1, R5, R156, 0x1 ;  /* 0x0000009c057e7211 */ /* 0x000fc400078208ff */
[----:B------:R-:W-:Y:S02]  /*2b20*/  LEA.HI.X.SX32 R161, R4, R38, 0x1, P0 ;  /* 0x0000002604a17211 */ /* 0x000fe400000f0eff */
[C---:B------:R-:W-:Y:S02]  /*2b30*/  LEA R4, R40.reuse, R8, 0x2 ;  /* 0x0000000828047211 */ /* 0x040fe400078e10ff */
[----:B------:R-:W-:Y:S02]  /*2b40*/  LEA R130, P0, R7, R156, 0x1 ;  /* 0x0000009c07827211 */ /* 0x000fe400078008ff */
[-C--:B------:R-:W-:Y:S01]  /*2b50*/  LEA.HI.X.SX32 R127, R5, R38.reuse, 0x1, P1 ;  /* 0x00000026057f7211 */ /* 0x080fe200008f0eff */
[----:B------:R-:W-:Y:S01]  /*2b60*/  IMAD R5, R40, 0x4, R4 ;  /* 0x0000000428057824 */ /* 0x000fe200078e0204 */
[----:B------:R-:W-:Y:S02]  /*2b70*/  LEA.HI.X.SX32 R131, R7, R38, 0x1, P0 ;  /* 0x0000002607837211 */ /* 0x000fe400000f0eff */
[----:B------:R-:W-:-:S02]  /*2b80*/  LEA R144, P0, R3, R156, 0x1 ;  /* 0x0000009c03907211 */ /* 0x000fc400078008ff */
[----:B------:R-:W-:Y:S01]  /*2b90*/  SHF.L.U32 R17, R39, 0x1, RZ ;  /* 0x0000000127117819 */ /* 0x000fe200000006ff */
[----:B------:R-:W-:Y:S01]  /*2ba0*/  IMAD R39, R41, 0x14, RZ ;  /* 0x0000001429277824 */ /* 0x000fe200078e02ff */
[----:B------:R-:W-:Y:S02]  /*2bb0*/  LEA.HI.X.SX32 R145, R3, R38, 0x1, P0 ;  /* 0x0000002603917211 */ /* 0x000fe400000f0eff */
[----:B------:R-:W-:Y:S02]  /*2bc0*/  LEA R150, P0, R5, R156, 0x1 ;  /* 0x0000009c05967211 */ /* 0x000fe400078008ff */
[----:B------:R-:W-:Y:S02]  /*2bd0*/  LOP3.LUT R55, R17, 0x10, RZ, 0x3c, !PT ;  /* 0x0000001011377812 */ /* 0x000fe400078e3cff */
[----:B------:R-:W-:Y:S02]  /*2be0*/  LEA.HI.X.SX32 R151, R5, R38, 0x1, P0 ;  /* 0x0000002605977211 */ /* 0x000fe400000f0eff */
[----:B------:R-:W-:-:S02]  /*2bf0*/  LOP3.LUT R53, R17, 0x20, RZ, 0x3c, !PT ;  /* 0x0000002011357812 */ /* 0x000fc400078e3cff */
[C---:B------:R-:W-:Y:S02]  /*2c00*/  LOP3.LUT R54, R17.reuse, 0x30, RZ, 0x3c, !PT ;  /* 0x0000003011367812 */ /* 0x040fe400078e3cff */
[----:B------:R-:W-:Y:S02]  /*2c10*/  LOP3.LUT P0, RZ, R52, 0x3, RZ, 0xc0, !PT ;  /* 0x0000000334ff7812 */ /* 0x000fe4000780c0ff */
[C---:B------:R-:W-:Y:S02]  /*2c20*/  LOP3.LUT R55, R17.reuse, 0x40, RZ, 0x3c, !PT ;  /* 0x0000004011377812 */ /* 0x040fe400078e3cff */
[C---:B------:R-:W-:Y:S02]  /*2c30*/  LOP3.LUT R53, R17.reuse, 0x50, RZ, 0x3c, !PT ;  /* 0x0000005011357812 */ /* 0x040fe400078e3cff */
[C---:B------:R-:W-:Y:S02]  /*2c40*/  LOP3.LUT R54, R17.reuse, 0x60, RZ, 0x3c, !PT ;  /* 0x0000006011367812 */ /* 0x040fe400078e3cff */
[----:B------:R-:W-:Y:S01]  /*2c50*/  LOP3.LUT R53, R17, 0x70, RZ, 0x3c, !PT ;  /* 0x0000007011357812 */ /* 0x000fe200078e3cff */
[----:B------:R-:W-:Y:S01]  /*2c60*/  IMAD.WIDE R54, R41, 0x2, R124 ;  /* 0x0000000229367825 */ /* 0x000fe200078e027c */
[----:B------:R-:W-:-:S02]  /*2c70*/  LOP3.LUT R52, R20, 0x20, RZ, 0x3c, !PT ;  /* 0x0000002014347812 */ /* 0x000fc400078e3cff */
[CC--:B------:R-:W-:Y:S01]  /*2c80*/  LEA R128, P2, R6.reuse, R156.reuse, 0x1 ;  /* 0x0000009c06807211 */ /* 0x0c0fe200078408ff */
[--C-:B------:R-:W-:Y:S01]  /*2c90*/  IMAD.WIDE R52, R37, 0x2, R22.reuse ;  /* 0x0000000225347825 */ /* 0x100fe200078e0216 */
[C---:B------:R-:W-:Y:S01]  /*2ca0*/  LEA R140, P1, R9.reuse, R156, 0x1 ;  /* 0x0000009c098c7211 */ /* 0x040fe200078208ff */
[----:B------:R0:W-:Y:S01]  /*2cb0*/  STL.64 [R1+0x298], R54 ;  /* 0x0002983601007387 */ /* 0x0001e20000100a00 */
[----:B------:R-:W-:Y:S02]  /*2cc0*/  LEA.HI.X.SX32 R129, R6, R38, 0x1, P2 ;  /* 0x0000002606817211 */ /* 0x000fe400010f0eff */
[----:B------:R-:W-:Y:S01]  /*2cd0*/  LEA R142, P2, R10, R156, 0x1 ;  /* 0x0000009c0a8e7211 */ /* 0x000fe200078408ff */
[----:B------:R1:W-:Y:S01]  /*2ce0*/  STL.64 [R1+0x290], R52 ;  /* 0x0002903401007387 */ /* 0x0003e20000100a00 */
[----:B------:R-:W-:Y:S01]  /*2cf0*/  LEA.HI.X.SX32 R141, R9, R38, 0x1, P1 ;  /* 0x00000026098d7211 */ /* 0x000fe200008f0eff */
[----:B------:R-:W-:Y:S01]  /*2d00*/  IMAD.MOV.U32 R9, RZ, RZ, 0x3f800000 ;  /* 0x3f800000ff097424 */ /* 0x000fe200078e00ff */
[----:B------:R-:W-:Y:S01]  /*2d10*/  LEA R146, P1, R8, R156, 0x1 ;  /* 0x0000009c08927211 */ /* 0x000fe200078208ff */
[----:B------:R2:W-:Y:S01]  /*2d20*/  STL.64 [R1+0x288], R56 ;  /* 0x0002883801007387 */ /* 0x0005e20000100a00 */
[----:B------:R-:W-:Y:S01]  /*2d30*/  LEA R6, R40, R5, 0x2 ;  /* 0x0000000528067211 */ /* 0x000fe200078e10ff */
[----:B------:R-:W-:Y:S01]  /*2d40*/  IMAD R5, R41, 0x6, RZ ;  /* 0x0000000629057824 */ /* 0x000fe200078e02ff */
[----:B------:R-:W-:Y:S01]  /*2d50*/  LEA.HI.X.SX32 R143, R10, R38, 0x1, P2 ;  /* 0x000000260a8f7211 */ /* 0x000fe200010f0eff */
[----:B0-----:R-:W-:Y:S01]  /*2d60*/  IMAD.WIDE R54, R33, 0x2, R22 ;  /* 0x0000000221367825 */ /* 0x001fe200078e0216 */
[----:B------:R-:W-:-:S02]  /*2d70*/  LEA R148, P2, R4, R156, 0x1 ;  /* 0x0000009c04947211 */ /* 0x000fc400078408ff */
[----:B------:R-:W-:Y:S01]  /*2d80*/  LEA.HI.X.SX32 R147, R8, R38, 0x1, P1 ;  /* 0x0000002608937211 */ /* 0x000fe200008f0eff */
[----:B-1----:R-:W-:Y:S01]  /*2d90*/  IMAD.WIDE R52, R33, 0x2, R124 ;  /* 0x0000000221347825 */ /* 0x002fe200078e027c */
[----:B------:R0:W-:Y:S01]  /*2da0*/  STL.64 [R1+0x280], R54 ;  /* 0x0002803601007387 */ /* 0x0001e20000100a00 */
[----:B------:R-:W-:Y:S02]  /*2db0*/  LEA R152, P1, R6, R156, 0x1 ;  /* 0x0000009c06987211 */ /* 0x000fe400078208ff */
[----:B--2---:R-:W-:Y:S01]  /*2dc0*/  IMAD.WIDE R56, R29, 0x2, R22 ;  /* 0x000000021d387825 */ /* 0x004fe200078e0216 */
[----:B------:R1:W-:Y:S01]  /*2dd0*/  STL.64 [R1+0x278], R52 ;  /* 0x0002783401007387 */ /* 0x0003e20000100a00 */
[-C--:B------:R-:W-:Y:S02]  /*2de0*/  LEA.HI.X.SX32 R149, R4, R38.reuse, 0x1, P2 ;  /* 0x0000002604957211 */ /* 0x080fe400010f0eff */
[----:B------:R-:W-:Y:S01]  /*2df0*/  IMAD R7, R40, 0x4, R6 ;  /* 0x0000000428077824 */ /* 0x000fe200078e0206 */
[----:B------:R2:W-:Y:S01]  /*2e00*/  STL.64 [R1+0x270], R56 ;  /* 0x0002703801007387 */ /* 0x0005e20000100a00 */
[----:B------:R-:W-:Y:S01]  /*2e10*/  LEA.HI.X.SX32 R153, R6, R38, 0x1, P1 ;  /* 0x0000002606997211 */ /* 0x000fe200008f0eff */
[C---:B------:R-:W-:Y:S01]  /*2e20*/  IMAD R4, R41.reuse, 0x7, RZ ;  /* 0x0000000729047824 */ /* 0x040fe200078e02ff */
[----:B------:R-:W-:Y:S01]  /*2e30*/  SHF.L.U32 R6, R41, 0x3, RZ ;  /* 0x0000000329067819 */ /* 0x000fe200000006ff */
[----:B0-----:R-:W-:Y:S01]  /*2e40*/  IMAD.WIDE R54, R29, 0x2, R124 ;  /* 0x000000021d367825 */ /* 0x001fe200078e027c */
[----:B------:R-:W-:-:S02]  /*2e50*/  LEA R154, P2, R7, R156, 0x1 ;  /* 0x0000009c079a7211 */ /* 0x000fc400078408ff */
[----:B------:R-:W-:Y:S01]  /*2e60*/  LEA R3, R40, R7, 0x2 ;  /* 0x0000000728037211 */ /* 0x000fe200078e10ff */
[----:B-1----:R-:W-:Y:S01]  /*2e70*/  IMAD.WIDE R52, R25, 0x2, R22 ;  /* 0x0000000219347825 */ /* 0x002fe200078e0216 */
[----:B------:R0:W-:Y:S01]  /*2e80*/  STL.64 [R1+0x268], R54 ;  /* 0x0002683601007387 */ /* 0x0001e20000100a00 */
[----:B------:R-:W-:Y:S02]  /*2e90*/  LEA.HI.X.SX32 R155, R7, R38, 0x1, P2 ;  /* 0x00000026079b7211 */ /* 0x000fe400010f0eff */
[----:B--2---:R-:W-:Y:S01]  /*2ea0*/  IMAD.WIDE R56, R25, 0x2, R124 ;  /* 0x0000000219387825 */ /* 0x004fe200078e027c */
[----:B------:R1:W-:Y:S01]  /*2eb0*/  STL.64 [R1+0x260], R52 ;  /* 0x0002603401007387 */ /* 0x0003e20000100a00 */
[----:B------:R-:W-:Y:S02]  /*2ec0*/  LEA R156, P3, R3, R156, 0x1 ;  /* 0x0000009c039c7211 */ /* 0x000fe400078608ff */
[----:B------:R-:W-:Y:S01]  /*2ed0*/  IMAD R7, R41, 0x9, RZ ;  /* 0x0000000929077824 */ /* 0x000fe200078e02ff */
[----:B------:R2:W-:Y:S01]  /*2ee0*/  STL.64 [R1+0x258], R56 ;  /* 0x0002583801007387 */ /* 0x0005e20000100a00 */
[----:B------:R-:W-:Y:S01]  /*2ef0*/  LEA.HI.X.SX32 R157, R3, R38, 0x1, P3 ;  /* 0x00000026039d7211 */ /* 0x000fe200018f0eff */
[----:B------:R-:W-:Y:S01]  /*2f00*/  IMAD R38, R41, 0x13, RZ ;  /* 0x0000001329267824 */ /* 0x000fe200078e02ff */
[----:B------:R-:W-:Y:S01]  /*2f10*/  MOV R24, 0xff800000 ;  /* 0xff80000000187802 */ /* 0x000fe20000000f00 */
[----:B0-----:R-:W-:Y:S01]  /*2f20*/  IMAD.WIDE R54, R5, 0x2, R22 ;  /* 0x0000000205367825 */ /* 0x001fe200078e0216 */
[----:B------:R-:W-:-:S02]  /*2f30*/  MOV R8, RZ ;  /* 0x000000ff00087202 */ /* 0x000fc40000000f00 */
[----:B------:R-:W-:Y:S01]  /*2f40*/  MOV R11, 0x3f800000 ;  /* 0x3f800000000b7802 */ /* 0x000fe20000000f00 */
[----:B-1----:R-:W-:Y:S01]  /*2f50*/  IMAD.WIDE R52, R5, 0x2, R124 ;  /* 0x0000000205347825 */ /* 0x002fe200078e027c */
[----:B------:R0:W-:Y:S03]  /*2f60*/  STL.64 [R1+0x250], R54 ;  /* 0x0002503601007387 */ /* 0x0001e60000100a00 */
[----:B--2---:R-:W-:Y:S01]  /*2f70*/  IMAD.WIDE R56, R4, 0x2, R22 ;  /* 0x0000000204387825 */ /* 0x004fe200078e0216 */
[----:B------:R1:W-:Y:S03]  /*2f80*/  STL.64 [R1+0x248], R52 ;  /* 0x0002483401007387 */ /* 0x0003e60000100a00 */
[----:B------:R-:W-:Y:S01]  /*2f90*/  IMAD R40, R41, 0x15, RZ ;  /* 0x0000001529287824 */ /* 0x000fe200078e02ff */
[----:B------:R-:W-:Y:S01]  /*2fa0*/  STL.64 [R1+0x240], R56 ;  /* 0x0002403801007387 */ /* 0x000fe20000100a00 */
[----:B------:R-:W-:-:S02]  /*2fb0*/  IMAD.MOV.U32 R3, RZ, RZ, 0x3f800000 ;  /* 0x3f800000ff037424 */ /* 0x000fc400078e00ff */
[----:B------:R-:W-:Y:S02]  /*2fc0*/  IMAD.MOV.U32 R10, RZ, RZ, -0x800000 ;  /* 0xff800000ff0a7424 */ /* 0x000fe400078e00ff */
[----:B0-----:R-:W-:-:S04]  /*2fd0*/  IMAD.WIDE R54, R4, 0x2, R124 ;  /* 0x0000000204367825 */ /* 0x001fc800078e027c */
[C---:B-1----:R-:W-:Y:S01]  /*2fe0*/  IMAD.WIDE R52, R6.reuse, 0x2, R22 ;  /* 0x0000000206347825 */ /* 0x042fe200078e0216 */
[----:B------:R0:W-:Y:S03]  /*2ff0*/  STL.64 [R1+0x238], R54 ;  /* 0x0002383601007387 */ /* 0x0001e60000100a00 */
[----:B------:R-:W-:Y:S01]  /*3000*/  IMAD.WIDE R4, R6, 0x2, R124 ;  /* 0x0000000206047825 */ /* 0x000fe200078e027c */
[----:B------:R1:W-:Y:S04]  /*3010*/  STL.64 [R1+0x230], R52 ;  /* 0x0002303401007387 */ /* 0x0003e80000100a00 */
[----:B------:R2:W-:Y:S01]  /*3020*/  STL.64 [R1+0x228], R4 ;  /* 0x0002280401007387 */ /* 0x0005e20000100a00 */
[----:B0-----:R-:W-:-:S04]  /*3030*/  IMAD.WIDE R54, R7, 0x2, R22 ;  /* 0x0000000207367825 */ /* 0x001fc800078e0216 */
[----:B-1----:R-:W-:Y:S01]  /*3040*/  IMAD.WIDE R52, R7, 0x2, R124 ;  /* 0x0000000207347825 */ /* 0x002fe200078e027c */
[----:B------:R-:W-:Y:S03]  /*3050*/  STL.64 [R1+0x220], R54 ;  /* 0x0002203601007387 */ /* 0x000fe60000100a00 */
[C---:B--2---:R-:W-:Y:S01]  /*3060*/  IMAD.WIDE R4, R26.reuse, 0x2, R22 ;  /* 0x000000021a047825 */ /* 0x044fe200078e0216 */
        /* <DEDUP_REMOVED lines=14> */
[----:B------:R0:W-:Y:S03]  /*3150*/  STL.64 [R1+0x1e0], R4 ;  /* 0x0001e00401007387 */ /* 0x0001e60000100a00 */
[C---:B--2---:R-:W-:Y:S01]  /*3160*/  IMAD.WIDE R26, R31.reuse, 0x2, R22 ;  /* 0x000000021f1a7825 */ /* 0x044fe200078e0216 */
[----:B------:R1:W-:Y:S04]  /*3170*/  STL.64 [R1+0x1d8], R6 ;  /* 0x0001d80601007387 */ /* 0x0003e80000100a00 */
[----:B------:R2:W-:Y:S01]  /*3180*/  STL.64 [R1+0x1d0], R26 ;  /* 0x0001d01a01007387 */ /* 0x0005e20000100a00 */
[----:B0-----:R-:W-:-:S04]  /*3190*/  IMAD.WIDE R4, R31, 0x2, R124 ;  /* 0x000000021f047825 */ /* 0x001fc800078e027c */
[C---:B-1----:R-:W-:Y:S01]  /*31a0*/  IMAD.WIDE R6, R32.reuse, 0x2, R22 ;  /* 0x0000000220067825 */ /* 0x042fe200078e0216 */
[----:B------:R0:W-:Y:S03]  /*31b0*/  STL.64 [R1+0x1c8], R4 ;  /* 0x0001c80401007387 */ /* 0x0001e60000100a00 */
[----:B--2---:R-:W-:Y:S01]  /*31c0*/  IMAD.WIDE R26, R32, 0x2, R124 ;  /* 0x00000002201a7825 */ /* 0x004fe200078e027c */
        /* <DEDUP_REMOVED lines=61> */
[----:B------:R-:W-:Y:S01]  /*35a0*/  STL.64 [R1+0xc8], R26 ;  /* 0x0000c81a01007387 */ /* 0x000fe20000100a00 */
[----:B0-----:R-:W-:-:S04]  /*35b0*/  IMAD.WIDE R4, R51, 0x2, R22 ;  /* 0x0000000233047825 */ /* 0x001fc800078e0216 */
[----:B-1----:R-:W-:Y:S01]  /*35c0*/  IMAD.WIDE R6, R51, 0x2, R124 ;  /* 0x0000000233067825 */ /* 0x002fe200078e027c */
[----:B------:R0:W-:Y:S04]  /*35d0*/  STL.64 [R1+0xc0], R4 ;  /* 0x0000c00401007387 */ /* 0x0001e80000100a00 */
[----:B------:R1:W-:Y:S01]  /*35e0*/  STL.64 [R1+0xb8], R6 ;  /* 0x0000b80601007387 */ /* 0x0003e20000100a00 */
[----:B0-----:R-:W-:-:S03]  /*35f0*/  LOP3.LUT R4, R14, 0x40, RZ, 0x3c, !PT ;  /* 0x000000400e047812 */ /* 0x001fc600078e3cff */
.L_x_1:
[----:B------:R-:W2:Y:S04]  /*3600*/  LDL.64 R32, [R1+0x2a0] ;  /* 0x0002a00001207983 */ /* 0x000ea80000100a00 */
[----:B------:R-:W3:Y:S04]  /*3610*/  LDL.64 R28, [R1+0x290] ;  /* 0x00029000011c7983 */ /* 0x000ee80000100a00 */
[----:B------:R-:W4:Y:S04]  /*3620*/  LDL.64 R48, [R1+0x278] ;  /* 0x0002780001307983 */ /* 0x000f280000100a00 */
[----:B------:R-:W5:Y:S04]  /*3630*/  LDL.64 R44, [R1+0x268] ;  /* 0x00026800012c7983 */ /* 0x000f680000100a00 */
        /* <DEDUP_REMOVED lines=14> */
[----:B------:R-:W5:Y:S01]  /*3720*/  LDL.64 R196, [R1+0x1e8] ;  /* 0x0001e80001c47983 */ /* 0x000f620000100a00 */
[----:B------:R-:W-:-:S03]  /*3730*/  IMAD.WIDE R4, R19, 0x2, R22 ;  /* 0x0000000213047825 */ /* 0x000fc600078e0216 */
[----:B------:R-:W5:Y:S01]  /*3740*/  LDL.64 R208, [R1+0x1f8] ;  /* 0x0001f80001d07983 */ /* 0x000f620000100a00 */
[----:B-1----:R-:W-:-:S03]  /*3750*/  IMAD.WIDE R6, R19, 0x2, R124 ;  /* 0x0000000213067825 */ /* 0x002fc600078e027c */
[----:B------:R-:W5:Y:S04]  /*3760*/  LDL.64 R192, [R1+0x1e0] ;  /* 0x0001e00001c07983 */ /* 0x000f680000100a00 */
[----:B------:R0:W5:Y:S04]  /*3770*/  LDG.E.U16 R4, [R4.64] ;  /* 0x0000000404047981 */ /* 0x000168000c1e1500 */
[----:B------:R-:W5:Y:S04]  /*3780*/  LDL.64 R170, [R1+0x1d0] ;  /* 0x0001d00001aa7983 */ /* 0x000f680000100a00 */
[----:B------:R-:W5:Y:S04]  /*3790*/  LDL.64 R204, [R1+0x1c0] ;  /* 0x0001c00001cc7983 */ /* 0x000f680000100a00 */
[----:B0-----:R0:W5:Y:S04]  /*37a0*/  LDG.E.U16 R5, [R6.64] ;  /* 0x0000000406057981 */ /* 0x001168000c1e1500 */
        /* <DEDUP_REMOVED lines=10> */
[----:B--2---:R-:W-:-:S04]  /*3850*/  IMAD.WIDE R32, R19, 0x2, R32 ;  /* 0x0000000213207825 */ /* 0x004fc800078e0220 */
[C---:B---3--:R-:W-:Y:S01]  /*3860*/  IMAD.WIDE R28, R19.reuse, 0x2, R28 ;  /* 0x00000002131c7825 */ /* 0x048fe200078e021c */
[----:B------:R4:W2:Y:S04]  /*3870*/  LDG.E.U16 R51, [R32.64] ;  /* 0x0000000420337981 */ /* 0x0008a8000c1e1500 */
[----:B------:R5:W3:Y:S01]  /*3880*/  LDG.E.U16 R47, [R28.64] ;  /* 0x000000041c2f7981 */ /* 0x000ae2000c1e1500 */
[----:B----4-:R-:W-:-:S03]  /*3890*/  IMAD.WIDE R32, R19, 0x2, R48 ;  /* 0x0000000213207825 */ /* 0x010fc600078e0230 */
[----:B------:R-:W4:Y:S01]  /*38a0*/  LDL.64 R48, [R1+0x210] ;  /* 0x0002100001307983 */ /* 0x000f220000100a00 */
[----:B-----5:R-:W-:-:S03]  /*38b0*/  IMAD.WIDE R28, R19, 0x2, R44 ;  /* 0x00000002131c7825 */ /* 0x020fc600078e022c */
[----:B------:R-:W5:Y:S01]  /*38c0*/  LDL.64 R44, [R1+0x208] ;  /* 0x00020800012c7983 */ /* 0x000f620000100a00 */
[----:B------:R-:W-:-:S04]  /*38d0*/  IMAD.WIDE R30, R19, 0x2, R30 ;  /* 0x00000002131e7825 */ /* 0x000fc800078e021e */
[C---:B------:R-:W-:Y:S01]  /*38e0*/  IMAD.WIDE R26, R19.reuse, 0x2, R26 ;  /* 0x00000002131a7825 */ /* 0x040fe200078e021a */
[----:B------:R1:W2:Y:S04]  /*38f0*/  LDG.E.U16 R50, [R30.64] ;  /* 0x000000041e327981 */ /* 0x0002a8000c1e1500 */
[----:B------:R0:W2:Y:S01]  /*3900*/  LDG.E.U16 R46, [R26.64] ;  /* 0x000000041a2e7981 */ /* 0x0000a2000c1e1500 */
[----:B-1----:R-:W-:-:S03]  /*3910*/  IMAD.WIDE R30, R19, 0x2, R36 ;  /* 0x00000002131e7825 */ /* 0x002fc600078e0224 */
[----:B------:R-:W2:Y:S01]  /*3920*/  LDL.64 R36, [R1+0x220] ;  /* 0x0002200001247983 */ /* 0x000ea20000100a00 */
[----:B0-----:R-:W-:-:S03]  /*3930*/  IMAD.WIDE R26, R19, 0x2, R38 ;  /* 0x00000002131a7825 */ /* 0x001fc600078e0226 */
[----:B------:R0:W3:Y:S01]  /*3940*/  LDG.E.U16 R38, [R28.64] ;  /* 0x000000041c267981 */ /* 0x0000e2000c1e1500 */
[----:B------:R-:W-:-:S03]  /*3950*/  IMAD.WIDE R6, R19, 0x2, R42 ;  /* 0x0000000213067825 */ /* 0x000fc600078e022a */
[----:B------:R1:W3:Y:S04]  /*3960*/  LDG.E.U16 R39, [R30.64] ;  /* 0x000000041e277981 */ /* 0x0002e8000c1e1500 */
[----:B------:R1:W3:Y:S01]  /*3970*/  LDG.E.U16 R42, [R32.64] ;  /* 0x00000004202a7981 */ /* 0x0002e2000c1e1500 */
[----:B0-----:R-:W-:-:S03]  /*3980*/  IMAD.WIDE R28, R19, 0x2, R40 ;  /* 0x00000002131c7825 */ /* 0x001fc600078e0228 */
[----:B------:R-:W3:Y:S01]  /*3990*/  LDL.64 R40, [R1+0x200] ;  /* 0x0002000001287983 */ /* 0x000ee20000100a00 */
[----:B-1----:R-:W-:-:S03]  /*39a0*/  IMAD.WIDE R30, R19, 0x2, R136 ;  /* 0x00000002131e7825 */ /* 0x002fc600078e0288 */
[----:B------:R0:W3:Y:S01]  /*39b0*/  LDG.E.U16 R43, [R6.64] ;  /* 0x00000004062b7981 */ /* 0x0000e2000c1e1500 */
[----:B------:R-:W-:-:S03]  /*39c0*/  IMAD.WIDE R32, R19, 0x2, R134 ;  /* 0x0000000213207825 */ /* 0x000fc600078e0286 */
[----:B------:R1:W3:Y:S01]  /*39d0*/  LDG.E.U16 R31, [R30.64] ;  /* 0x000000041e1f7981 */ /* 0x0002e2000c1e1500 */
[----:B------:R-:W-:-:S03]  /*39e0*/  IMAD.WIDE R136, R19, 0x2, R54 ;  /* 0x0000000213887825 */ /* 0x000fc600078e0236 */
[----:B------:R-:W3:Y:S01]  /*39f0*/  LDL.64 R54, [R1+0x1c8] ;  /* 0x0001c80001367983 */ /* 0x000ee20000100a00 */
[----:B0-----:R-:W-:-:S03]  /*3a00*/  IMAD.WIDE R6, R19, 0x2, R34 ;  /* 0x0000000213067825 */ /* 0x001fc600078e0222 */
[----:B------:R0:W3:Y:S04]  /*3a10*/  LDG.E.U16 R35, [R26.64] ;  /* 0x000000041a237981 */ /* 0x0000e8000c1e1500 */
[----:B-1----:R1:W3:Y:S04]  /*3a20*/  LDG.E.U16 R30, [R32.64] ;  /* 0x00000004201e7981 */ /* 0x0022e8000c1e1500 */
[----:B------:R0:W3:Y:S04]  /*3a30*/  LDG.E.U16 R34, [R6.64] ;  /* 0x0000000406227981 */ /* 0x0000e8000c1e1500 */
[----:B------:R4:W3:Y:S01]  /*3a40*/  LDG.E.U16 R25, [R28.64] ;  /* 0x000000041c197981 */ /* 0x0008e2000c1e1500 */
[----:B-1----:R-:W-:-:S03]  /*3a50*/  IMAD.WIDE R32, R19, 0x2, R52 ;  /* 0x0000000213207825 */ /* 0x002fc600078e0234 */
[----:B------:R-:W3:Y:S01]  /*3a60*/  LDL.64 R52, [R1+0x1b8] ;  /* 0x0001b80001347983 */ /* 0x000ee20000100a00 */
[----:B0-----:R-:W-:-:S03]  /*3a70*/  IMAD.WIDE R26, R19, 0x2, R58 ;  /* 0x00000002131a7825 */ /* 0x001fc600078e023a */
[----:B------:R-:W3:Y:S01]  /*3a80*/  LDL.64 R58, [R1+0x198] ;  /* 0x00019800013a7983 */ /* 0x000ee20000100a00 */
[----:B------:R-:W-:-:S03]  /*3a90*/  IMAD.WIDE R6, R19, 0x2, R56 ;  /* 0x0000000213067825 */ /* 0x000fc600078e0238 */
[----:B------:R-:W3:Y:S04]  /*3aa0*/  LDL.64 R56, [R1+0x1d8] ;  /* 0x0001d80001387983 */ /* 0x000ee80000100a00 */
[----:B------:R0:W3:Y:S04]  /*3ab0*/  LDG.E.U16 R26, [R26.64] ;  /* 0x000000041a1a7981 */ /* 0x0000e8000c1e1500 */
[----:B------:R-:W3:Y:S04]  /*3ac0*/  LDL.64 R134, [R1+0x190] ;  /* 0x0001900001867983 */ /* 0x000ee80000100a00 */
[----:B------:R1:W3:Y:S04]  /*3ad0*/  LDG.E.U16 R136, [R136.64] ;  /* 0x0000000488887981 */ /* 0x0002e8000c1e1500 */
[----:B0-----:R5:W3:Y:S01]  /*3ae0*/  LDG.E.U16 R27, [R6.64] ;  /* 0x00000004061b7981 */ /* 0x001ae2000c1e1500 */
[----:B----4-:R-:W-:-:S03]  /*3af0*/  IMAD.WIDE R28, R19, 0x2, R48 ;  /* 0x00000002131c7825 */ /* 0x010fc600078e0230 */
[----:B------:R0:W4:Y:S01]  /*3b00*/  LDG.E.U16 R48, [R32.64] ;  /* 0x0000000420307981 */ /* 0x000122000c1e1500 */
[----:B-----5:R-:W-:-:S03]  /*3b10*/  IMAD.WIDE R6, R19, 0x2, R44 ;  /* 0x0000000213067825 */ /* 0x020fc600078e022c */
[----:B------:R5:W4:Y:S04]  /*3b20*/  LDG.E.U16 R45, [R28.64] ;  /* 0x000000041c2d7981 */ /* 0x000b28000c1e1500 */
[----:B------:R1:W4:Y:S01]  /*3b30*/  LDG.E.U16 R44, [R6.64] ;  /* 0x00000004062c7981 */ /* 0x000322000c1e1500 */
[----:B0-----:R-:W-:-:S03]  /*3b40*/  IMAD.WIDE R32, R19, 0x2, R200 ;  /* 0x0000000213207825 */ /* 0x001fc600078e02c8 */
[----:B------:R-:W4:Y:S01]  /*3b50*/  LDL.64 R200, [R1+0x188] ;  /* 0x0001880001c87983 */ /* 0x000f220000100a00 */
[----:B-----5:R-:W-:-:S03]  /*3b60*/  IMAD.WIDE R28, R19, 0x2, R196 ;  /* 0x00000002131c7825 */ /* 0x020fc600078e02c4 */
[----:B------:R-:W5:Y:S01]  /*3b70*/  LDL.64 R196, [R1+0x180] ;  /* 0x0001800001c47983 */ /* 0x000f620000100a00 */
[----:B--2---:R-:W-:-:S05]  /*3b80*/  IMAD.WIDE R36, R19, 0x2, R36 ;  /* 0x0000000213247825 */ /* 0x004fca00078e0224 */
[----:B------:R0:W2:Y:S01]  /*3b90*/  LDG.E.U16 R49, [R36.64] ;  /* 0x0000000424317981 */ /* 0x0000a2000c1e1500 */
[----:B-1----:R-:W-:-:S03]  /*3ba0*/  IMAD.WIDE R6, R19, 0x2, R192 ;  /* 0x0000000213067825 */ /* 0x002fc600078e02c0 */
[----:B------:R-:W2:Y:S01]  /*3bb0*/  LDL.64 R192, [R1+0x178] ;  /* 0x0001780001c07983 */ /* 0x000ea20000100a00 */
[----:B---3--:R-:W-:-:S04]  /*3bc0*/  IMAD.WIDE R40, R19, 0x2, R40 ;  /* 0x0000000213287825 */ /* 0x008fc800078e0228 */
[C---:B0-----:R-:W-:Y:S02]  /*3bd0*/  IMAD.WIDE R36, R19.reuse, 0x2, R208 ;  /* 0x0000000213247825 */ /* 0x041fe400078e02d0 */
[----:B------:R0:W3:Y:S04]  /*3be0*/  LDG.E.U16 R41, [R40.64] ;  /* 0x0000000428297981 */ /* 0x0000e8000c1e1500 */
[----:B------:R-:W3:Y:S04]  /*3bf0*/  LDL.64 R208, [R1+0x120] ;  /* 0x0001200001d07983 */ /* 0x000ee80000100a00 */
[----:B0-----:R0:W3:Y:S04]  /*3c00*/  LDG.E.U16 R40, [R36.64] ;  /* 0x0000000424287981 */ /* 0x0010e8000c1e1500 */
[----:B0-----:R0:W3:Y:S04]  /*3c10*/  LDG.E.U16 R36, [R28.64] ;  /* 0x000000041c247981 */ /* 0x0010e8000c1e1500 */
[----:B------:R1:W3:Y:S01]  /*3c20*/  LDG.E.U16 R37, [R32.64] ;  /* 0x0000000420257981 */ /* 0x0002e2000c1e1500 */
[----:B0-----:R-:W-:-:S03]  /*3c30*/  IMAD.WIDE R28, R19, 0x2, R170 ;  /* 0x00000002131c7825 */ /* 0x001fc600078e02aa */
[----:B------:R-:W3:Y:S04]  /*3c40*/  LDL.64 R170, [R1+0x170] ;  /* 0x0001700001aa7983 */ /* 0x000ee80000100a00 */
[----:B-1----:R0:W3:Y:S01]  /*3c50*/  LDG.E.U16 R33, [R6.64] ;  /* 0x0000000406217981 */ /* 0x0020e2000c1e1500 */
[----:B------:R-:W-:-:S03]  /*3c60*/  IMAD.WIDE R52, R19, 0x2, R52 ;  /* 0x0000000213347825 */ /* 0x000fc600078e0234 */
[----:B------:R1:W3:Y:S01]  /*3c70*/  LDG.E.U16 R29, [R28.64] ;  /* 0x000000041c1d7981 */ /* 0x0002e2000c1e1500 */
[----:B0-----:R-:W-:-:S03]  /*3c80*/  IMAD.WIDE R6, R19, 0x2, R204 ;  /* 0x0000000213067825 */ /* 0x001fc600078e02cc */
[----:B------:R-:W3:Y:S01]  /*3c90*/  LDL.64 R204, [R1+0x118] ;  /* 0x0001180001cc7983 */ /* 0x000ee20000100a00 */
[----:B------:R-:W-:-:S03]  /*3ca0*/  IMAD.WIDE R54, R19, 0x2, R54 ;  /* 0x0000000213367825 */ /* 0x000fc600078e0236 */
[----:B------:R0:W3:Y:S01]  /*3cb0*/  LDG.E.U16 R7, [R6.64] ;  /* 0x0000000406077981 */ /* 0x0000e2000c1e1500 */
[----:B------:R-:W-:-:S03]  /*3cc0*/  IMAD.WIDE R56, R19, 0x2, R56 ;  /* 0x0000000213387825 */ /* 0x000fc600078e0238 */
[----:B-1----:R1:W3:Y:S04]  /*3cd0*/  LDG.E.U16 R28, [R54.64] ;  /* 0x00000004361c7981 */ /* 0x0022e8000c1e1500 */
[----:B------:R1:W3:Y:S04]  /*3ce0*/  LDG.E.U16 R32, [R56.64] ;  /* 0x0000000438207981 */ /* 0x0002e8000c1e1500 */
[----:B0-----:R0:W3:Y:S01]  /*3cf0*/  LDG.E.U16 R6, [R52.64] ;  /* 0x0000000434067981 */ /* 0x0010e2000c1e1500 */
[----:B-1----:R-:W-:-:S04]  /*3d00*/  IMAD.WIDE R54, R19, 0x2, R158 ;  /* 0x0000000213367825 */ /* 0x002fc800078e029e */
[C---:B0-----:R-:W-:Y:S02]  /*3d10*/  IMAD.WIDE R52, R19.reuse, 0x2, R168 ;  /* 0x0000000213347825 */ /* 0x041fe400078e02a8 */
[----:B------:R-:W3:Y:S04]  /*3d20*/  LDL.64 R168, [R1+0x168] ;  /* 0x0001680001a87983 */ /* 0x000ee80000100a00 */
[----:B------:R4:W3:Y:S01]  /*3d30*/  LDG.E.U16 R137, [R52.64] ;  /* 0x0000000434897981 */ /* 0x0008e2000c1e1500 */
[----:B------:R-:W-:-:S03]  /*3d40*/  IMAD.WIDE R56, R19, 0x2, R138 ;  /* 0x0000000213387825 */ /* 0x000fc600078e028a */
[----:B------:R5:W3:Y:S01]  /*3d50*/  LDG.E.U16 R138, [R54.64] ;  /* 0x00000004368a7981 */ /* 0x000ae2000c1e1500 */
[----:B------:R-:W-:-:S03]  /*3d60*/  IMAD.WIDE R58, R19, 0x2, R58 ;  /* 0x00000002133a7825 */ /* 0x000fc600078e023a */
[----:B------:R2:W3:Y:S04]  /*3d70*/  LDG.E.U16 R139, [R56.64] ;  /* 0x00000004388b7981 */ /* 0x0004e8000c1e1500 */
[----:B------:R3:W3:Y:S01]  /*3d80*/  LDG.E.U16 R158, [R58.64] ;  /* 0x000000043a9e7981 */ /* 0x0006e2000c1e1500 */
[----:B----4-:R-:W-:-:S03]  /*3d90*/  IMAD.WIDE R52, R19, 0x2, R200 ;  /* 0x0000000213347825 */ /* 0x010fc600078e02c8 */
[----:B------:R-:W4:Y:S01]  /*3da0*/  LDL.64 R200, [R1+0x148] ;  /* 0x0001480001c87983 */ /* 0x000f220000100a00 */
[----:B-----5:R-:W-:-:S03]  /*3db0*/  IMAD.WIDE R54, R19, 0x2, R196 ;  /* 0x0000000213367825 */ /* 0x020fc600078e02c4 */
[----:B------:R-:W5:Y:S01]  /*3dc0*/  LDL.64 R196, [R1+0x140] ;  /* 0x0001400001c47983 */ /* 0x000f620000100a00 */
[----:B--2---:R-:W-:-:S04]  /*3dd0*/  IMAD.WIDE R56, R19, 0x2, R192 ;  /* 0x0000000213387825 */ /* 0x004fc800078e02c0 */
[----:B------:R-:W-:-:S05]  /*3de0*/  IMAD.WIDE R134, R19, 0x2, R134 ;  /* 0x0000000213867825 */ /* 0x000fca00078e0286 */
[----:B------:R0:W2:Y:S01]  /*3df0*/  LDG.E.U16 R159, [R134.64] ;  /* 0x00000004869f7981 */ /* 0x0000a2000c1e1500 */
[----:B---3--:R-:W-:-:S03]  /*3e00*/  IMAD.WIDE R58, R19, 0x2, R170 ;  /* 0x00000002133a7825 */ /* 0x008fc600078e02aa */
[----:B------:R1:W3:Y:S04]  /*3e10*/  LDG.E.U16 R170, [R56.64] ;  /* 0x0000000438aa7981 */ /* 0x0002e8000c1e1500 */
[----:B------:R4:W2:Y:S01]  /*3e20*/  LDG.E.U16 R171, [R58.64] ;  /* 0x000000043aab7981 */ /* 0x0008a2000c1e1500 */
[----:B-1----:R-:W-:-:S03]  /*3e30*/  IMAD.WIDE R56, R19, 0x2, R212 ;  /* 0x0000000213387825 */ /* 0x002fc600078e02d4 */
[----:B------:R-:W2:Y:S01]  /*3e40*/  LDL.64 R212, [R1+0x110] ;  /* 0x0001100001d47983 */ /* 0x000ea20000100a00 */
[----:B0-----:R-:W-:-:S03]  /*3e50*/  IMAD.WIDE R134, R19, 0x2, R168 ;  /* 0x0000000213867825 */ /* 0x001fc600078e02a8 */
[----:B------:R0:W3:Y:S04]  /*3e60*/  LDG.E.U16 R169, [R54.64] ;  /* 0x0000000436a97981 */ /* 0x0000e8000c1e1500 */
[----:B------:R5:W3:Y:S04]  /*3e70*/  LDG.E.U16 R192, [R134.64] ;  /* 0x0000000486c07981 */ /* 0x000ae8000c1e1500 */
[----:B------:R1:W3:Y:S01]  /*3e80*/  LDG.E.U16 R168, [R52.64] ;  /* 0x0000000434a87981 */ /* 0x0002e2000c1e1500 */
[----:B0-----:R-:W-:-:S03]  /*3e90*/  IMAD.WIDE R54, R19, 0x2, R228 ;  /* 0x0000000213367825 */ /* 0x001fc600078e02e4 */
[----:B------:R-:W3:Y:S01]  /*3ea0*/  LDL.64 R228, [R1+0xd0] ;  /* 0x0000d00001e47983 */ /* 0x000ee20000100a00 */
[----:B----4-:R-:W-:-:S03]  /*3eb0*/  IMAD.WIDE R58, R19, 0x2, R200 ;  /* 0x00000002133a7825 */ /* 0x010fc600078e02c8 */
[----:B------:R-:W4:Y:S01]  /*3ec0*/  LDL.64 R200, [R1+0x108] ;  /* 0x0001080001c87983 */ /* 0x000f220000100a00 */
[----:B-----5:R-:W-:-:S03]  /*3ed0*/  IMAD.WIDE R134, R19, 0x2, R196 ;  /* 0x0000000213867825 */ /* 0x020fc600078e02c4 */
[----:B------:R0:W5:Y:S01]  /*3ee0*/  LDG.E.U16 R196, [R54.64] ;  /* 0x0000000436c47981 */ /* 0x000162000c1e1500 */
[----:B-1----:R-:W-:-:S03]  /*3ef0*/  IMAD.WIDE R52, R19, 0x2, R232 ;  /* 0x0000000213347825 */ /* 0x002fc600078e02e8 */
[----:B------:R1:W3:Y:S04]  /*3f00*/  LDG.E.U16 R134, [R134.64] ;  /* 0x0000000486867981 */ /* 0x0002e8000c1e1500 */
[----:B------:R1:W3:Y:S01]  /*3f10*/  LDG.E.U16 R193, [R52.64] ;  /* 0x0000000434c17981 */ /* 0x0002e2000c1e1500 */
[----:B0-----:R-:W-:-:S03]  /*3f20*/  IMAD.WIDE R54, R19, 0x2, R220 ;  /* 0x0000000213367825 */ /* 0x001fc600078e02dc */
[----:B------:R-:W3:Y:S04]  /*3f30*/  LDL.64 R220, [R1+0x100] ;  /* 0x0001000001dc7983 */ /* 0x000ee80000100a00 */
[----:B-1----:R0:W5:Y:S01]  /*3f40*/  LDG.E.U16 R135, [R54.64] ;  /* 0x0000000436877981 */ /* 0x002162000c1e1500 */
[----:B------:R-:W-:-:S03]  /*3f50*/  IMAD.WIDE R52, R19, 0x2, R224 ;  /* 0x0000000213347825 */ /* 0x000fc600078e02e0 */
[----:B------:R1:W5:Y:S04]  /*3f60*/  LDG.E.U16 R58, [R58.64] ;  /* 0x000000043a3a7981 */ /* 0x000368000c1e1500 */
[----:B------:R1:W5:Y:S01]  /*3f70*/  LDG.E.U16 R197, [R56.64] ;  /* 0x0000000438c57981 */ /* 0x000362000c1e1500 */
[----:B0-----:R-:W-:-:S03]  /*3f80*/  IMAD.WIDE R54, R19, 0x2, R204 ;  /* 0x0000000213367825 */ /* 0x001fc600078e02cc */
[----:B------:R-:W5:Y:S04]  /*3f90*/  LDL.64 R204, [R1+0xf8] ;  /* 0x0000f80001cc7983 */ /* 0x000f680000100a00 */
[----:B-1----:R0:W5:Y:S01]  /*3fa0*/  LDG.E.U16 R59, [R52.64] ;  /* 0x00000004343b7981 */ /* 0x002162000c1e1500 */
[----:B------:R-:W-:-:S03]  /*3fb0*/  IMAD.WIDE R56, R19, 0x2, R216 ;  /* 0x0000000213387825 */ /* 0x000fc600078e02d8 */
[----:B------:R-:W5:Y:S04]  /*3fc0*/  LDL.64 R232, [R1+0xe0] ;  /* 0x0000e00001e87983 */ /* 0x000f680000100a00 */
[----:B------:R1:W5:Y:S01]  /*3fd0*/  LDG.E.U16 R56, [R56.64] ;  /* 0x0000000438387981 */ /* 0x000362000c1e1500 */
[----:B0-----:R-:W-:-:S03]  /*3fe0*/  IMAD.WIDE R52, R19, 0x2, R208 ;  /* 0x0000000213347825 */ /* 0x001fc600078e02d0 */
[----:B------:R-:W5:Y:S04]  /*3ff0*/  LDL.64 R208, [R1+0xe8] ;  /* 0x0000e80001d07983 */ /* 0x000f680000100a00 */
[----:B------:R-:W5:Y:S04]  /*4000*/  LDL.64 R216, [R1+0xc8] ;  /* 0x0000c80001d87983 */ /* 0x000f680000100a00 */
[----:B-1----:R2:W5:Y:S04]  /*4010*/  LDG.E.U16 R57, [R52.64] ;  /* 0x0000000434397981 */ /* 0x002568000c1e1500 */
[----:B------:R0:W5:Y:S04]  /*4020*/  LDG.E.U16 R54, [R54.64] ;  /* 0x0000000436367981 */ /* 0x000168000c1e1500 */
[----:B------:R-:W5:Y:S01]  /*4030*/  LDL.64 R224, [R1+0xc0] ;  /* 0x0000c00001e07983 */ /* 0x000f620000100a00 */
[----:B--2---:R-:W-:-:S03]  /*4040*/  IMAD.WIDE R52, R19, 0x2, R212 ;  /* 0x0000000213347825 */ /* 0x004fc600078e02d4 */
[----:B------:R-:W2:Y:S04]  /*4050*/  LDL.64 R212, [R1+0xd8] ;  /* 0x0000d80001d47983 */ /* 0x000ea80000100a00 */
[----:B0-----:R4:W2:Y:S02]  /*4060*/  LDG.E.U16 R55, [R52.64] ;  /* 0x0000000434377981 */ /* 0x0018a4000c1e1500 */
[----:B----4-:R-:W-:-:S05]  /*4070*/  IMAD.WIDE R52, R19, 0x2, R200 ;  /* 0x0000000213347825 */ /* 0x010fca00078e02c8 */
[----:B------:R3:W4:Y:S02]  /*4080*/  LDG.E.U16 R200, [R52.64] ;  /* 0x0000000434c87981 */ /* 0x000724000c1e1500 */
[C---:B---3--:R-:W-:Y:S02]  /*4090*/  IMAD.WIDE R52, R19.reuse, 0x2, R220 ;  /* 0x0000000213347825 */ /* 0x048fe400078e02dc */
[----:B------:R-:W3:Y:S04]  /*40a0*/  LDL.64 R220, [R1+0xb8] ;  /* 0x0000b80001dc7983 */ /* 0x000ee80000100a00 */
[----:B------:R5:W4:Y:S02]  /*40b0*/  LDG.E.U16 R201, [R52.64] ;  /* 0x0000000434c97981 */ /* 0x000b24000c1e1500 */
[----:B-----5:R-:W-:-:S05]  /*40c0*/  IMAD.WIDE R52, R19, 0x2, R204 ;  /* 0x0000000213347825 */ /* 0x020fca00078e02cc */
[----:B------:R0:W5:Y:S02]  /*40d0*/  LDG.E.U16 R204, [R52.64] ;  /* 0x0000000434cc7981 */ /* 0x000164000c1e1500 */
[----:B0-----:R-:W-:-:S05]  /*40e0*/  IMAD.WIDE R52, R19, 0x2, R236 ;  /* 0x0000000213347825 */ /* 0x001fca00078e02ec */
[----:B------:R0:W4:Y:S02]  /*40f0*/  LDG.E.U16 R205, [R52.64] ;  /* 0x0000000434cd7981 */ /* 0x000124000c1e1500 */
[----:B0-----:R-:W-:-:S05]  /*4100*/  IMAD.WIDE R52, R19, 0x2, R208 ;  /* 0x0000000213347825 */ /* 0x001fca00078e02d0 */
[----:B------:R0:W4:Y:S02]  /*4110*/  LDG.E.U16 R208, [R52.64] ;  /* 0x0000000434d07981 */ /* 0x000124000c1e1500 */
[----:B0-----:R-:W-:-:S05]  /*4120*/  IMAD.WIDE R52, R19, 0x2, R232 ;  /* 0x0000000213347825 */ /* 0x001fca00078e02e8 */
[----:B------:R2:W4:Y:S02]  /*4130*/  LDG.E.U16 R209, [R52.64] ;  /* 0x0000000434d17981 */ /* 0x000524000c1e1500 */
[----:B--2---:R-:W-:-:S05]  /*4140*/  IMAD.WIDE R52, R19, 0x2, R212 ;  /* 0x0000000213347825 */ /* 0x004fca00078e02d4 */
[----:B------:R0:W2:Y:S02]  /*4150*/  LDG.E.U16 R212, [R52.64] ;  /* 0x0000000434d47981 */ /* 0x0000a4000c1e1500 */
[----:B0-----:R-:W-:-:S05]  /*4160*/  IMAD.WIDE R52, R19, 0x2, R228 ;  /* 0x0000000213347825 */ /* 0x001fca00078e02e4 */
[----:B------:R0:W2:Y:S02]  /*4170*/  LDG.E.U16 R213, [R52.64] ;  /* 0x0000000434d57981 */ /* 0x0000a4000c1e1500 */
[----:B0-----:R-:W-:-:S05]  /*4180*/  IMAD.WIDE R52, R19, 0x2, R216 ;  /* 0x0000000213347825 */ /* 0x001fca00078e02d8 */
[----:B------:R0:W2:Y:S02]  /*4190*/  LDG.E.U16 R216, [R52.64] ;  /* 0x0000000434d87981 */ /* 0x0000a4000c1e1500 */
[----:B0-----:R-:W-:-:S05]  /*41a0*/  IMAD.WIDE R52, R19, 0x2, R224 ;  /* 0x0000000213347825 */ /* 0x001fca00078e02e0 */
[----:B------:R3:W2:Y:S02]  /*41b0*/  LDG.E.U16 R217, [R52.64] ;  /* 0x0000000434d97981 */ /* 0x0006a4000c1e1500 */
[----:B---3--:R-:W-:-:S06]  /*41c0*/  IMAD.WIDE R52, R19, 0x2, R220 ;  /* 0x0000000213347825 */ /* 0x008fcc00078e02dc */
[----:B------:R-:W3:Y:S04]  /*41d0*/  LDG.E.U16 R52, [R52.64] ;  /* 0x0000000434347981 */ /* 0x000ee8000c1e1500 */
[----:B------:R-:W-:Y:S01]  /*41e0*/  BAR.SYNC.DEFER_BLOCKING 0x0 ;  /* 0x0000000000007b1d */ /* 0x000fe20000010000 */
[C---:B------:R-:W-:Y:S02]  /*41f0*/  LOP3.LUT R220, R17.reuse, 0x10, RZ, 0x3c, !PT ;  /* 0x0000001011dc7812 */ /* 0x040fe400078e3cff */
[----:B------:R-:W-:-:S03]  /*4200*/  LOP3.LUT R221, R17, 0x20, RZ, 0x3c, !PT ;  /* 0x0000002011dd7812 */ /* 0x000fc600078e3cff */
        /* <DEDUP_REMOVED lines=15> */
[----:B------:R0:W-:Y:S04]  /*4300*/  STS.U16 [R220+0x7300], R54 ;  /* 0x00730036dc007388 */ /* 0x0001e80000000400 */
[----:B------:R-:W-:Y:S04]  /*4310*/  STS.U16 [R221+0x4400], R47 ;  /* 0x0044002fdd007388 */ /* 0x000fe80000000400 */
[----:B------:R-:W-:Y:S01]  /*4320*/  STS.U16 [R221+0x4500], R46 ;  /* 0x0045002edd007388 */ /* 0x000fe20000000400 */
[----:B0-----:R-:W-:-:S03]  /*4330*/  LOP3.LUT R220, R17, 0x30, RZ, 0x3c, !PT ;  /* 0x0000003011dc7812 */ /* 0x001fc600078e3cff */
[----:B------:R-:W-:Y:S04]  /*4340*/  STS.U16 [R221+0x5400], R45 ;  /* 0x0054002ddd007388 */ /* 0x000fe80000000400 */
[----:B------:R-:W-:Y:S04]  /*4350*/  STS.U16 [R221+0x5500], R44 ;  /* 0x0055002cdd007388 */ /* 0x000fe80000000400 */
[----:B------:R-:W-:Y:S04]  /*4360*/  STS.U16 [R221+0x6400], R159 ;  /* 0x0064009fdd007388 */ /* 0x000fe80000000400 */
[----:B------:R-:W-:Y:S04]  /*4370*/  STS.U16 [R221+0x6500], R168 ;  /* 0x006500a8dd007388 */ /* 0x000fe80000000400 */
[----:B------:R-:W-:Y:S04]  /*4380*/  STS.U16 [R221+0x7400], R55 ;  /* 0x00740037dd007388 */ /* 0x000fe80000000400 */
[----:B----4-:R0:W-:Y:S04]  /*4390*/  STS.U16 [R221+0x7500], R200 ;  /* 0x007500c8dd007388 */ /* 0x0101e80000000400 */
        /* <DEDUP_REMOVED lines=8> */
[----:B-----5:R0:W-:Y:S04]  /*4420*/  STS.U16 [R220+0x7700], R204 ;  /* 0x007700ccdc007388 */ /* 0x0201e80000000400 */
        /* <DEDUP_REMOVED lines=8> */
[----:B------:R-:W-:Y:S01]  /*44b0*/  STS.U16 [R221+0x7900], R208 ;  /* 0x007900d0dd007388 */ /* 0x000fe20000000400 */
        /* <DEDUP_REMOVED lines=8> */
[----:B--2---:R0:W-:Y:S01]  /*4540*/  STS.U16 [R220+0x7b00], R212 ;  /* 0x007b00d4dc007388 */ /* 0x0041e20000000400 */
        /* <DEDUP_REMOVED lines=15> */
[----:B------:R-:W-:Y:S01]  /*4640*/  STS.U16 [R4+0x7e00], R217 ;  /* 0x007e00d904007388 */ /* 0x000fe20000000400 */
[----:B------:R-:W-:-:S03]  /*4650*/  LOP3.LUT R27, R14, 0x40, RZ, 0x3c, !PT ;  /* 0x000000400e1b7812 */ /* 0x000fc600078e3cff */
[----:B0-----:R-:W0:Y:S04]  /*4660*/  S2R R220, SR_TID.X ;  /* 0x0000000000dc7919 */ /* 0x001e280000002100 */
[----:B-1----:R-:W2:Y:S04]  /*4670*/  LDL.64 R58, [R1+0x80] ;  /* 0x00008000013a7983 */ /* 0x002ea80000100a00 */
[----:B------:R-:W4:Y:S04]  /*4680*/  LDL.64 R204, [R1+0x68] ;  /* 0x0000680001cc7983 */ /* 0x000f280000100a00 */
[----:B------:R-:W5:Y:S04]  /*4690*/  LDL.64 R208, [R1+0x70] ;  /* 0x0000700001d07983 */ /* 0x000f680000100a00 */
[----:B------:R-:W2:Y:S04]  /*46a0*/  LDL.64 R200, [R1+0x60] ;  /* 0x0000600001c87983 */ /* 0x000ea80000100a00 */
[----:B---3--:R-:W-:Y:S04]  /*46b0*/  STS.U16 [R4+0x7f00], R52 ;  /* 0x007f003404007388 */ /* 0x008fe80000000400 */
[----:B------:R-:W-:Y:S06]  /*46c0*/  BAR.SYNC.DEFER_BLOCKING 0x0 ;  /* 0x0000000000007b1d */ /* 0x000fec0000010000 */
[----:B------:R-:W3:Y:S04]  /*46d0*/  LDL.64 R168, [R1+0x40] ;  /* 0x0000400001a87983 */ /* 0x000ee80000100a00 */
[----:B------:R-:W2:Y:S04]  /*46e0*/  LDL.64 R196, [R1+0x58] ;  /* 0x0000580001c47983 */ /* 0x000ea80000100a00 */
[----:B------:R-:W2:Y:S04]  /*46f0*/  LDL.64 R158, [R1+0x20] ;  /* 0x00002000019e7983 */ /* 0x000ea80000100a00 */
[----:B------:R-:W2:Y:S04]  /*4700*/  LDL.64 R134, [R1] ;  /* 0x0000000001867983 */ /* 0x000ea80000100a00 */
[----:B------:R-:W2:Y:S04]  /*4710*/  LDL.64 R138, [R1+0x10] ;  /* 0x00001000018a7983 */ /* 0x000ea80000100a00 */
[----:B------:R-:W-:Y:S04]  /*4720*/  LDSM.16.MT88.4 R48, [R16] ;  /* 0x000000001030783b */ /* 0x000fe80000004200 */
[----:B------:R-:W1:Y:S04]  /*4730*/  LDSM.16.M88.4 R28, [R14+0x4000] ;  /* 0x004000000e1c783b */ /* 0x000e680000000200 */
[----:B------:R-:W0:Y:S04]  /*4740*/  LDSM.16.MT88.4 R44, [R252] ;  /* 0x00000000fc2c783b */ /* 0x000e280000004200 */
[----:B------:R-:W0:Y:S04]  /*4750*/  LDSM.16.MT88.4 R32, [R16+0x400] ;  /* 0x000400001020783b */ /* 0x000e280000004200 */
[----:B------:R-:W0:Y:S04]  /*4760*/  LDSM.16.MT88.4 R4, [R252+0x400] ;  /* 0x00040000fc04783b */ /* 0x000e280000004200 */
[----:B------:R-:W-:Y:S04]  /*4770*/  LDSM.16.MT88.4 R52, [R16+0x800] ;  /* 0x000800001034783b */ /* 0x000fe80000004200 */
[----:B------:R-:W0:Y:S04]  /*4780*/  LDSM.16.M88.4 R36, [R27+0x4000] ;  /* 0x004000001b24783b */ /* 0x000e280000000200 */
[----:B------:R-:W0:Y:S04]  /*4790*/  LDSM.16.MT88.4 R40, [R252+0x800] ;  /* 0x00080000fc28783b */ /* 0x000e280000004200 */
[----:B------:R-:W2:Y:S01]  /*47a0*/  LDL.64 R136, [R1+0x8] ;  /* 0x0000080001887983 */ /* 0x000ea20000100a00 */
[-C--:B-1----:R-:W-:Y:S08]  /*47b0*/  HMMA.16816.F32 R48, R48, R28.reuse, RZ ;  /* 0x0000001c3030723c */ /* 0x082ff000000018ff */
[----:B0-----:R-:W-:Y:S11]  /*47c0*/  HMMA.16816.F32 R44, R44, R28, RZ ;  /* 0x0000001c2c2c723c */ /* 0x001ff600000018ff */
[----:B------:R-:W-:Y:S05]  /*47d0*/  @!UPT UIADD3 URZ, URZ, URZ, URZ ;  /* 0x0000003f3f3ff290 */ /* 0x000fea000fffe03f */
[-C--:B------:R-:W-:Y:S01]  /*47e0*/  HMMA.16816.F32 R32, R32, R30.reuse, R48 ;  /* 0x0000001e2020723c */ /* 0x080fe20000001830 */
[----:B------:R-:W-:Y:S07]  /*47f0*/  LDSM.16.MT88.4 R48, [R16+0x1000] ;  /* 0x001000001030783b */ /* 0x000fee0000004200 */
[----:B------:R-:W-:Y:S01]  /*4800*/  HMMA.16816.F32 R44, R4, R30, R44 ;  /* 0x0000001e042c723c */ /* 0x000fe2000000182c */
[----:B------:R-:W0:Y:S04]  /*4810*/  LDSM.16.MT88.4 R4, [R16+0xc00] ;  /* 0x000c00001004783b */ /* 0x000e280000004200 */
[----:B------:R-:W1:Y:S11]  /*4820*/  LDSM.16.MT88.4 R28, [R252+0xc00] ;  /* 0x000c0000fc1c783b */ /* 0x000e760000004200 */
[-C--:B------:R-:W-:Y:S01]  /*4830*/  HMMA.16816.F32 R52, R52, R36.reuse, R32 ;  /* 0x000000243434723c */ /* 0x080fe20000001820 */
[----:B------:R-:W1:Y:S07]  /*4840*/  LDSM.16.M88.4 R32, [R14+0x4080] ;  /* 0x004080000e20783b */ /* 0x000e6e0000000200 */
[----:B------:R-:W-:Y:S01]  /*4850*/  HMMA.16816.F32 R40, R40, R36, R44 ;  /* 0x000000242828723c */ /* 0x000fe2000000182c */
[----:B------:R-:W1:Y:S11]  /*4860*/  LDSM.16.MT88.4 R44, [R252+0x1000] ;  /* 0x00100000fc2c783b */ /* 0x000e760000004200 */
[----:B------:R-:W-:Y:S04]  /*4870*/  @!UPT UIADD3 URZ, URZ, URZ, URZ ;  /* 0x0000003f3f3ff290 */ /* 0x000fe8000fffe03f */
[-C--:B0-----:R-:W-:Y:S01]  /*4880*/  HMMA.16816.F32 R4, R4, R38.reuse, R52 ;  /* 0x000000260404723c */ /* 0x081fe20000001834 */
[----:B------:R-:W-:Y:S07]  /*4890*/  LDSM.16.MT88.4 R52, [R252+0x1800] ;  /* 0x00180000fc34783b */ /* 0x000fee0000004200 */
[----:B-1----:R-:W-:Y:S01]  /*48a0*/  HMMA.16816.F32 R36, R28, R38, R40 ;  /* 0x000000261c24723c */ /* 0x002fe20000001828 */
[----:B------:R-:W-:Y:S04]  /*48b0*/  LDSM.16.MT88.4 R28, [R252+0x1400] ;  /* 0x00140000fc1c783b */ /* 0x000fe80000004200 */
[----:B------:R-:W0:Y:S11]  /*48c0*/  LDSM.16.MT88.4 R40, [R16+0x1400] ;  /* 0x001400001028783b */ /* 0x000e360000004200 */
[-C--:B------:R-:W-:Y:S01]  /*48d0*/  HMMA.16816.F32 R48, R48, R32.reuse, R4 ;  /* 0x000000203030723c */ /* 0x080fe20000001804 */
[----:B------:R-:W-:Y:S07]  /*48e0*/  LDSM.16.M88.4 R4, [R27+0x4080] ;  /* 0x004080001b04783b */ /* 0x000fee0000000200 */
[----:B------:R-:W-:Y:S01]  /*48f0*/  HMMA.16816.F32 R44, R44, R32, R36 ;  /* 0x000000202c2c723c */ /* 0x000fe20000001824 */
[----:B------:R-:W1:Y:S11]  /*4900*/  LDSM.16.MT88.4 R36, [R16+0x1800] ;  /* 0x001800001024783b */ /* 0x000e760000004200 */
[----:B------:R-:W-:Y:S04]  /*4910*/  @!UPT UIADD3 URZ, URZ, URZ, URZ ;  /* 0x0000003f3f3ff290 */ /* 0x000fe8000fffe03f */
[-C--:B0-----:R-:W-:Y:S01]  /*4920*/  HMMA.16816.F32 R40, R40, R34.reuse, R48 ;  /* 0x000000222828723c */ /* 0x081fe20000001830 */
[----:B------:R-:W-:Y:S07]  /*4930*/  LDSM.16.MT88.4 R48, [R252+0x2000] ;  /* 0x00200000fc30783b */ /* 0x000fee0000004200 */
[----:B------:R-:W-:Y:S01]  /*4940*/  HMMA.16816.F32 R44, R28, R34, R44 ;  /* 0x000000221c2c723c */ /* 0x000fe2000000182c */
[----:B------:R-:W-:Y:S04]  /*4950*/  LDSM.16.MT88.4 R32, [R252+0x1c00] ;  /* 0x001c0000fc20783b */ /* 0x000fe80000004200 */
[----:B------:R-:W0:Y:S11]  /*4960*/  LDSM.16.MT88.4 R28, [R16+0x1c00] ;  /* 0x001c0000101c783b */ /* 0x000e360000004200 */
[-C--:B-1----:R-:W-:Y:S01]  /*4970*/  HMMA.16816.F32 R36, R36, R4.reuse, R40 ;  /* 0x000000042424723c */ /* 0x082fe20000001828 */
        /* <DEDUP_REMOVED lines=10> */
[----:B------:R-:W1:Y:S07]  /*4a20*/  LDSM.16.M88.4 R44, [R27+0x4100] ;  /* 0x004100001b2c783b */ /* 0x000e6e0000000200 */
[----:B------:R-:W-:Y:S01]  /*4a30*/  HMMA.16816.F32 R52, R48, R40, R52 ;  /* 0x000000283034723c */ /* 0x000fe20000001834 */
[----:B------:R-:W1:Y:S11]  /*4a40*/  LDSM.16.MT88.4 R48, [R252+0x2800] ;  /* 0x00280000fc30783b */ /* 0x000e760000004200 */
[----:B------:R-:W-:Y:S04]  /*4a50*/  @!UPT UIADD3 URZ, URZ, URZ, URZ ;  /* 0x0000003f3f3ff290 */ /* 0x000fe8000fffe03f */
[-C--:B0-----:R-:W-:Y:S01]  /*4a60*/  HMMA.16816.F32 R28, R32, R42.reuse, R28 ;  /* 0x0000002a201c723c */ /* 0x081fe2000000181c */
[----:B------:R-:W0:Y:S07]  /*4a70*/  LDSM.16.MT88.4 R32, [R16+0x2c00] ;  /* 0x002c00001020783b */ /* 0x000e2e0000004200 */
[----:B------:R-:W-:Y:S01]  /*4a80*/  HMMA.16816.F32 R52, R4, R42, R52 ;  /* 0x0000002a0434723c */ /* 0x000fe20000001834 */
[----:B------:R-:W2:Y:S04]  /*4a90*/  LDSM.16.MT88.4 R4, [R252+0x2c00] ;  /* 0x002c0000fc04783b */ /* 0x000ea80000004200 */
[----:B------:R-:W-:Y:S11]  /*4aa0*/  LDSM.16.M88.4 R40, [R14+0x4180] ;  /* 0x004180000e28783b */ /* 0x000ff60000000200 */
[-C--:B-1----:R-:W-:Y:S01]  /*4ab0*/  HMMA.16816.F32 R28, R36, R44.reuse, R28 ;  /* 0x0000002c241c723c */ /* 0x082fe2000000181c */
[----:B------:R-:W1:Y:S07]  /*4ac0*/  LDSM.16.MT88.4 R36, [R16+0x3000] ;  /* 0x003000001024783b */ /* 0x000e6e0000004200 */
[----:B------:R-:W-:Y:S01]  /*4ad0*/  HMMA.16816.F32 R52, R48, R44, R52 ;  /* 0x0000002c3034723c */ /* 0x000fe20000001834 */
[----:B------:R-:W3:Y:S11]  /*4ae0*/  LDSM.16.MT88.4 R48, [R252+0x3000] ;  /* 0x00300000fc30783b */ /* 0x000ef60000004200 */
[----:B------:R-:W-:Y:S04]  /*4af0*/  @!UPT UIADD3 URZ, URZ, URZ, URZ ;  /* 0x0000003f3f3ff290 */ /* 0x000fe8000fffe03f */
[-C--:B0-----:R-:W-:Y:S01]  /*4b00*/  HMMA.16816.F32 R28, R32, R46.reuse, R28 ;  /* 0x0000002e201c723c */ /* 0x081fe2000000181c */
[----:B------:R-:W-:Y:S07]  /*4b10*/  LDSM.16.MT88.4 R32, [R252+0x3400] ;  /* 0x00340000fc20783b */ /* 0x000fee0000004200 */
[----:B--2---:R-:W-:Y:S01]  /*4b20*/  HMMA.16816.F32 R52, R4, R46, R52 ;  /* 0x0000002e0434723c */ /* 0x004fe20000001834 */
[----:B------:R-:W0:Y:S04]  /*4b30*/  LDSM.16.MT88.4 R4, [R16+0x3400] ;  /* 0x003400001004783b */ /* 0x000e280000004200 */
[----:B------:R-:W-:Y:S11]  /*4b40*/  LDSM.16.M88.4 R44, [R27+0x4180] ;  /* 0x004180001b2c783b */ /* 0x000ff60000000200 */
[-C--:B-1----:R-:W-:Y:S01]  /*4b50*/  HMMA.16816.F32 R28, R36, R40.reuse, R28 ;  /* 0x00000028241c723c */ /* 0x082fe2000000181c */
[----:B------:R-:W1:Y:S07]  /*4b60*/  LDSM.16.MT88.4 R36, [R16+0x3800] ;  /* 0x003800001024783b */ /* 0x000e6e0000004200 */
[----:B---3--:R-:W-:Y:S01]  /*4b70*/  HMMA.16816.F32 R48, R48, R40, R52 ;  /* 0x000000283030723c */ /* 0x008fe20000001834 */
[----:B------:R-:W2:Y:S11]  /*4b80*/  LDSM.16.MT88.4 R52, [R252+0x3800] ;  /* 0x00380000fc34783b */ /* 0x000eb60000004200 */
[----:B------:R-:W-:Y:S04]  /*4b90*/  @!UPT UIADD3 URZ, URZ, URZ, URZ ;  /* 0x0000003f3f3ff290 */ /* 0x000fe8000fffe03f */
[-C--:B0-----:R-:W-:Y:S01]  /*4ba0*/  HMMA.16816.F32 R4, R4, R42.reuse, R28 ;  /* 0x0000002a0404723c */ /* 0x081fe2000000181c */
[----:B------:R-:W0:Y:S07]  /*4bb0*/  LDSM.16.MT88.4 R28, [R16+0x3c00] ;  /* 0x003c0000101c783b */ /* 0x000e2e0000004200 */
[----:B------:R-:W-:Y:S01]  /*4bc0*/  HMMA.16816.F32 R32, R32, R42, R48 ;  /* 0x0000002a2020723c */ /* 0x000fe20000001830 */
[----:B------:R-:W3:Y:S01]  /*4bd0*/  LDSM.16.MT88.4 R40, [R252+0x3c00] ;  /* 0x003c0000fc28783b */ /* 0x000ee20000004200 */
[----:B------:R-:W-:-:S03]  /*4be0*/  LOP3.LUT R56, R220, 0x7f, RZ, 0xc0, !PT ;  /* 0x0000007fdc387812 */ /* 0x000fc600078ec0ff */
[----:B------:R-:W4:Y:S01]  /*4bf0*/  LDL.64 R48, [R1+0xb0] ;  /* 0x0000b00001307983 */ /* 0x000f220000100a00 */
[----:B------:R-:W-:-:S03]  /*4c00*/  LOP3.LUT R57, R220, 0x1c, RZ, 0xc0, !PT ;  /* 0x0000001cdc397812 */ /* 0x000fc600078ec0ff */
[----:B------:R-:W4:Y:S07]  /*4c10*/  LDL.64 R50, [R1+0x50] ;  /* 0x0000500001327983 */ /* 0x000f2e0000100a00 */
[-C--:B-1----:R-:W-:Y:S01]  /*4c20*/  HMMA.16816.F32 R4, R36, R44.reuse, R4 ;  /* 0x0000002c2404723c */ /* 0x082fe20000001804 */
[----:B------:R-:W4:Y:S07]  /*4c30*/  LDL.64 R38, [R1+0x88] ;  /* 0x0000880001267983 */ /* 0x000f2e0000100a00 */
[----:B--2---:R-:W-:Y:S01]  /*4c40*/  HMMA.16816.F32 R32, R52, R44, R32 ;  /* 0x0000002c3420723c */ /* 0x004fe20000001820 */
[----:B------:R-:W2:Y:S04]  /*4c50*/  LDL.64 R44, [R1+0xa0] ;  /* 0x0000a000012c7983 */ /* 0x000ea80000100a00 */
[----:B------:R-:W2:Y:S11]  /*4c60*/  LDL.64 R52, [R1+0x78] ;  /* 0x0000780001347983 */ /* 0x000eb60000100a00 */
[-C--:B0-----:R-:W-:Y:S08]  /*4c70*/  HMMA.16816.F32 R28, R28, R46.reuse, R4 ;  /* 0x0000002e1c1c723c */ /* 0x081ff00000001804 */
[----:B---3--:R-:W-:Y:S01]  /*4c80*/  HMMA.16816.F32 R32, R40, R46, R32 ;  /* 0x0000002e2820723c */ /* 0x008fe20000001820 */
[----:B------:R-:W3:Y:S04]  /*4c90*/  LDL.64 R46, [R1+0xa8] ;  /* 0x0000a800012e7983 */ /* 0x000ee80000100a00 */
[----:B------:R-:W2:Y:S04]  /*4ca0*/  LDL.64 R40, [R1+0x90] ;  /* 0x0000900001287983 */ /* 0x000ea80000100a00 */
[----:B------:R-:W2:Y:S07]  /*4cb0*/  LDL.64 R42, [R1+0x98] ;  /* 0x00009800012a7983 */ /* 0x000eae0000100a00 */
[----:B------:R-:W-:-:S02]  /*4cc0*/  FMUL R27, R28, c[0x0][0x188] ;  /* 0x000062001c1b7a20 */ /* 0x000fc40000400000 */
[----:B------:R-:W-:Y:S02]  /*4cd0*/  FMUL R36, R29, c[0x0][0x188] ;  /* 0x000062001d247a20 */ /* 0x000fe40000400000 */
[----:B------:R-:W-:Y:S02]  /*4ce0*/  FMUL R25, R30, c[0x0][0x188] ;  /* 0x000062001e197a20 */ /* 0x000fe40000400000 */
[----:B------:R-:W-:Y:S02]  /*4cf0*/  FMUL R26, R31, c[0x0][0x188] ;  /* 0x000062001f1a7a20 */ /* 0x000fe40000400000 */
[----:B------:R-:W-:Y:S02]  /*4d00*/  FMUL R7, R32, c[0x0][0x188] ;  /* 0x0000620020077a20 */ /* 0x000fe40000400000 */
[----:B------:R-:W-:Y:S02]  /*4d10*/  FMUL R5, R33, c[0x0][0x188] ;  /* 0x0000620021057a20 */ /* 0x000fe40000400000 */
[----:B------:R-:W-:-:S02]  /*4d20*/  FMUL R6, R34, c[0x0][0x188] ;  /* 0x0000620022067a20 */ /* 0x000fc40000400000 */
[----:B------:R-:W-:Y:S01]  /*4d30*/  FMUL R4, R35, c[0x0][0x188] ;  /* 0x0000620023047a20 */ /* 0x000fe20000400000 */
[----:B------:R-:W-:Y:S02]  /*4d40*/  FMNMX R5, R7, R5, !PT ;  /* 0x0000000507057209 */ /* 0x000fe40007800000 */
[----:B------:R-:W-:Y:S02]  /*4d50*/  FMNMX R27, R27, R36, !PT ;  /* 0x000000241b1b7209 */ /* 0x000fe40007800000 */
[----:B------:R-:W-:Y:S02]  /*4d60*/  FMNMX R25, R25, R26, !PT ;  /* 0x0000001a19197209 */ /* 0x000fe40007800000 */
[----:B------:R-:W-:Y:S01]  /*4d70*/  FMNMX R7, R6, R4, !PT ;  /* 0x0000000406077209 */ /* 0x000fe20007800000 */
[----:B------:R-:W0:Y:S04]  /*4d80*/  SHFL.BFLY PT, R36, R27, 0x2, 0x1f ;  /* 0x0c401f001b247f89 */ /* 0x000e2800000e0000 */
[----:B------:R-:W1:Y:S04]  /*4d90*/  SHFL.BFLY PT, R26, R25, 0x2, 0x1f ;  /* 0x0c401f00191a7f89 */ /* 0x000e6800000e0000 */
[----:B------:R-:W5:Y:S04]  /*4da0*/  SHFL.BFLY PT, R4, R5, 0x2, 0x1f ;  /* 0x0c401f0005047f89 */ /* 0x000f6800000e0000 */
[----:B------:R-:W5:Y:S01]  /*4db0*/  SHFL.BFLY PT, R6, R7, 0x2, 0x1f ;  /* 0x0c401f0007067f89 */ /* 0x000f6200000e0000 */
[----:B0-----:R-:W-:-:S02]  /*4dc0*/  FMNMX R36, R27, R36, !PT ;  /* 0x000000241b247209 */ /* 0x001fc40007800000 */
[----:B-1----:R-:W-:Y:S02]  /*4dd0*/  FMNMX R26, R25, R26, !PT ;  /* 0x0000001a191a7209 */ /* 0x002fe40007800000 */
[----:B-----5:R-:W-:Y:S02]  /*4de0*/  FMNMX R4, R5, R4, !PT ;  /* 0x0000000405047209 */ /* 0x020fe40007800000 */
[----:B------:R-:W-:Y:S01]  /*4df0*/  FMNMX R7, R7, R6, !PT ;  /* 0x0000000607077209 */ /* 0x000fe20007800000 */
[----:B------:R-:W0:Y:S04]  /*4e00*/  SHFL.BFLY PT, R27, R36, 0x1, 0x1f ;  /* 0x0c201f00241b7f89 */ /* 0x000e2800000e0000 */
[----:B------:R-:W1:Y:S04]  /*4e10*/  SHFL.BFLY PT, R25, R26, 0x1, 0x1f ;  /* 0x0c201f001a197f89 */ /* 0x000e6800000e0000 */
[----:B------:R-:W5:Y:S04]  /*4e20*/  SHFL.BFLY PT, R6, R4, 0x1, 0x1f ;  /* 0x0c201f0004067f89 */ /* 0x000f6800000e0000 */
[----:B------:R-:W5:Y:S01]  /*4e30*/  SHFL.BFLY PT, R5, R7, 0x1, 0x1f ;  /* 0x0c201f0007057f89 */ /* 0x000f6200000e0000 */
[----:B0-----:R-:W-:-:S03]  /*4e40*/  FMNMX R27, R36, R27, !PT ;  /* 0x0000001b241b7209 */ /* 0x001fc60007800000 */
[----:B------:R-:W-:Y:S01]  /*4e50*/  BAR.SYNC.DEFER_BLOCKING 0x0 ;  /* 0x0000000000007b1d */ /* 0x000fe20000010000 */
[----:B-1----:R-:W-:Y:S02]  /*4e60*/  FMNMX R25, R26, R25, !PT ;  /* 0x000000191a197209 */ /* 0x002fe40007800000 */
[----:B-----5:R-:W-:Y:S02]  /*4e70*/  FMNMX R6, R4, R6, !PT ;  /* 0x0000000604067209 */ /* 0x020fe40007800000 */
[----:B------:R-:W-:Y:S01]  /*4e80*/  FMNMX R5, R7, R5, !PT ;  /* 0x0000000507057209 */ /* 0x000fe20007800000 */
[----:B------:R-:W-:Y:S04]  /*4e90*/  @!P0 STS [R12+0x4000], R27 ;  /* 0x0040001b0c008388 */ /* 0x000fe80000000800 */
[----:B------:R-:W-:Y:S04]  /*4ea0*/  @!P0 STS [R12+0x4080], R25 ;  /* 0x004080190c008388 */ /* 0x000fe80000000800 */
[----:B------:R-:W-:Y:S04]  /*4eb0*/  @!P0 STS [R12+0x4100], R6 ;  /* 0x004100060c008388 */ /* 0x000fe80000000800 */
[----:B------:R-:W-:Y:S04]  /*4ec0*/  @!P0 STS [R12+0x4180], R5 ;  /* 0x004180050c008388 */ /* 0x000fe80000000800 */
[----:B------:R-:W-:Y:S06]  /*4ed0*/  BAR.SYNC.DEFER_BLOCKING 0x0 ;  /* 0x0000000000007b1d */ /* 0x000fec0000010000 */
[----:B------:R-:W0:Y:S04]  /*4ee0*/  LDS R4, [R56.X4+0x4000] ;  /* 0x0040000038047984 */ /* 0x000e280000004800 */
[----:B0-----:R-:W0:Y:S02]  /*4ef0*/  SHFL.BFLY PT, R5, R4, 0x2, 0x1f ;  /* 0x0c401f0004057f89 */ /* 0x001e2400000e0000 */
[----:B0-----:R-:W-:-:S05]  /*4f00*/  FMNMX R5, R4, R5, !PT ;  /* 0x0000000504057209 */ /* 0x001fca0007800000 */
[----:B------:R-:W0:Y:S02]  /*4f10*/  SHFL.BFLY PT, R4, R5, 0x1, 0x1f ;  /* 0x0c201f0005047f89 */ /* 0x000e2400000e0000 */
[----:B0-----:R-:W-:-:S05]  /*4f20*/  FMNMX R4, R5, R4, !PT ;  /* 0x0000000405047209 */ /* 0x001fca0007800000 */
[----:B------:R-:W-:Y:S04]  /*4f30*/  @!P0 STS [R56.X4+0x4000], R4 ;  /* 0x0040000438008388 */ /* 0x000fe80000004800 */
[----:B------:R-:W-:Y:S06]  /*4f40*/  BAR.SYNC.DEFER_BLOCKING 0x0 ;  /* 0x0000000000007b1d */ /* 0x000fec0000010000 */
[----:B------:R-:W0:Y:S04]  /*4f50*/  LDS R4, [R57.X4+0x4000] ;  /* 0x0040000039047984 */ /* 0x000e280000004800 */
[----:B------:R-:W1:Y:S04]  /*4f60*/  LDS R5, [R57.X4+0x4080] ;  /* 0x0040800039057984 */ /* 0x000e680000004800 */
[----:B------:R-:W5:Y:S04]  /*4f70*/  LDS R6, [R57.X4+0x4100] ;  /* 0x0041000039067984 */ /* 0x000f680000004800 */
[----:B------:R-:W2:Y:S01]  /*4f80*/  LDS R7, [R57.X4+0x4180] ;  /* 0x0041800039077984 */ /* 0x000ea20000004800 */
[----:B0-----:R-:W-:-:S02]  /*4f90*/  FMNMX R4, R4, R24, !PT ;  /* 0x0000001804047209 */ /* 0x001fc40007800000 */
[----:B-1----:R-:W-:-:S03]  /*4fa0*/  FMNMX R5, R5, R10, !PT ;  /* 0x0000000a05057209 */ /* 0x002fc60007800000 */
[----:B------:R-:W-:Y:S01]  /*4fb0*/  FFMA R28, R28, c[0x0][0x188], -R4 ;  /* 0x000062001c1c7a23 */ /* 0x000fe20000000804 */
[----:B-----5:R-:W-:-:S03]  /*4fc0*/  FMNMX R6, R6, R133, !PT ;  /* 0x0000008506067209 */ /* 0x020fc60007800000 */
[----:B------:R-:W-:Y:S01]  /*4fd0*/  FMUL R25, R28, 1.4426950216293334961 ;  /* 0x3fb8aa3b1c197820 */ /* 0x000fe20000400000 */
[----:B--2---:R-:W-:Y:S01]  /*4fe0*/  FMNMX R7, R7, R132, !PT ;  /* 0x0000008407077209 */ /* 0x004fe20007800000 */
[----:B------:R-:W-:Y:S02]  /*4ff0*/  FFMA R29, R29, c[0x0][0x188], -R4 ;  /* 0x000062001d1d7a23 */ /* 0x000fe40000000804 */
[--C-:B------:R-:W-:Y:S02]  /*5000*/  FFMA R30, R30, c[0x0][0x188], -R5.reuse ;  /* 0x000062001e1e7a23 */ /* 0x100fe40000000805 */
[--C-:B------:R-:W-:Y:S02]  /*5010*/  FFMA R28, R32, c[0x0][0x188], -R6.reuse ;  /* 0x00006200201c7a23 */ /* 0x100fe40000000806 */
[----:B------:R-:W-:Y:S02]  /*5020*/  FFMA R33, R33, c[0x0][0x188], -R6 ;  /* 0x0000620021217a23 */ /* 0x000fe40000000806 */
[----:B------:R-:W-:-:S02]  /*5030*/  FFMA R31, R31, c[0x0][0x188], -R5 ;  /* 0x000062001f1f7a23 */ /* 0x000fc40000000805 */
[--C-:B------:R-:W-:Y:S02]  /*5040*/  FFMA R34, R34, c[0x0][0x188], -R7.reuse ;  /* 0x0000620022227a23 */ /* 0x100fe40000000807 */
[----:B------:R-:W-:Y:S02]  /*5050*/  FFMA R35, R35, c[0x0][0x188], -R7 ;  /* 0x0000620023237a23 */ /* 0x000fe40000000807 */
[----:B------:R-:W-:Y:S02]  /*5060*/  FMUL R26, R29, 1.4426950216293334961 ;  /* 0x3fb8aa3b1d1a7820 */ /* 0x000fe40000400000 */
[----:B------:R-:W-:Y:S02]  /*5070*/  FMUL R27, R30, 1.4426950216293334961 ;  /* 0x3fb8aa3b1e1b7820 */ /* 0x000fe40000400000 */
[----:B------:R-:W-:Y:S02]  /*5080*/  FMUL R28, R28, 1.4426950216293334961 ;  /* 0x3fb8aa3b1c1c7820 */ /* 0x000fe40000400000 */
[----:B------:R-:W-:-:S02]  /*5090*/  FMUL R33, R33, 1.4426950216293334961 ;  /* 0x3fb8aa3b21217820 */ /* 0x000fc40000400000 */
[----:B------:R-:W-:Y:S02]  /*50a0*/  FMUL R31, R31, 1.4426950216293334961 ;  /* 0x3fb8aa3b1f1f7820 */ /* 0x000fe40000400000 */
[----:B------:R-:W-:Y:S02]  /*50b0*/  FMUL R34, R34, 1.4426950216293334961 ;  /* 0x3fb8aa3b22227820 */ /* 0x000fe40000400000 */
[----:B------:R-:W-:Y:S01]  /*50c0*/  FMUL R35, R35, 1.4426950216293334961 ;  /* 0x3fb8aa3b23237820 */ /* 0x000fe20000400000 */
[----:B------:R-:W-:Y:S08]  /*50d0*/  MUFU.EX2 R170, R28 ;  /* 0x0000001c00aa7308 */ /* 0x000ff00000000800 */
[----:B------:R-:W0:Y:S08]  /*50e0*/  MUFU.EX2 R171, R33 ;  /* 0x0000002100ab7308 */ /* 0x000e300000000800 */
[----:B------:R-:W-:Y:S08]  /*50f0*/  MUFU.EX2 R25, R25 ;  /* 0x0000001900197308 */ /* 0x000ff00000000800 */
[----:B------:R-:W-:Y:S08]  /*5100*/  MUFU.EX2 R26, R26 ;  /* 0x0000001a001a7308 */ /* 0x000ff00000000800 */
[----:B------:R-:W-:Y:S08]  /*5110*/  MUFU.EX2 R27, R27 ;  /* 0x0000001b001b7308 */ /* 0x000ff00000000800 */
[----:B------:R0:W1:Y:S08]  /*5120*/  MUFU.EX2 R32, R31 ;  /* 0x0000001f00207308 */ /* 0x0000700000000800 */
[----:B------:R-:W-:Y:S08]  /*5130*/  MUFU.EX2 R193, R34 ;  /* 0x0000002200c17308 */ /* 0x000ff00000000800 */
[----:B------:R2:W5:Y:S01]  /*5140*/  MUFU.EX2 R192, R35 ;  /* 0x0000002300c07308 */ /* 0x0005620000000800 */
[----:B0-----:R-:W-:-:S02]  /*5150*/  FADD R31, R170, R171 ;  /* 0x000000abaa1f7221 */ /* 0x001fc40000000000 */
[----:B-1----:R-:W-:Y:S02]  /*5160*/  FADD R33, R27, R32 ;  /* 0x000000201b217221 */ /* 0x002fe40000000000 */
[----:B--2---:R-:W-:Y:S01]  /*5170*/  FADD R35, R25, R26 ;  /* 0x0000001a19237221 */ /* 0x004fe20000000000 */
[----:B------:R-:W0:Y:S01]  /*5180*/  SHFL.BFLY PT, R28, R31, 0x2, 0x1f ;  /* 0x0c401f001f1c7f89 */ /* 0x000e2200000e0000 */
[----:B-----5:R-:W-:-:S03]  /*5190*/  FADD R30, R193, R192 ;  /* 0x000000c0c11e7221 */ /* 0x020fc60000000000 */
[----:B------:R-:W1:Y:S04]  /*51a0*/  SHFL.BFLY PT, R36, R35, 0x2, 0x1f ;  /* 0x0c401f0023247f89 */ /* 0x000e6800000e0000 */
[----:B------:R-:W2:Y:S04]  /*51b0*/  SHFL.BFLY PT, R34, R33, 0x2, 0x1f ;  /* 0x0c401f0021227f89 */ /* 0x000ea800000e0000 */
[----:B------:R-:W5:Y:S01]  /*51c0*/  SHFL.BFLY PT, R29, R30, 0x2, 0x1f ;  /* 0x0c401f001e1d7f89 */ /* 0x000f6200000e0000 */
[----:B0-----:R-:W-:Y:S02]  /*51d0*/  FADD R28, R31, R28 ;  /* 0x0000001c1f1c7221 */ /* 0x001fe40000000000 */
[----:B-1----:R-:W-:-:S02]  /*51e0*/  FADD R36, R35, R36 ;  /* 0x0000002423247221 */ /* 0x002fc40000000000 */
[----:B--2---:R-:W-:Y:S02]  /*51f0*/  FADD R34, R33, R34 ;  /* 0x0000002221227221 */ /* 0x004fe40000000000 */
[----:B-----5:R-:W-:Y:S01]  /*5200*/  FADD R31, R30, R29 ;  /* 0x0000001d1e1f7221 */ /* 0x020fe20000000000 */
[----:B------:R-:W0:Y:S04]  /*5210*/  SHFL.BFLY PT, R35, R36, 0x1, 0x1f ;  /* 0x0c201f0024237f89 */ /* 0x000e2800000e0000 */
[----:B------:R-:W1:Y:S04]  /*5220*/  SHFL.BFLY PT, R33, R34, 0x1, 0x1f ;  /* 0x0c201f0022217f89 */ /* 0x000e6800000e0000 */
[----:B------:R-:W2:Y:S04]  /*5230*/  SHFL.BFLY PT, R30, R28, 0x1, 0x1f ;  /* 0x0c201f001c1e7f89 */ /* 0x000ea800000e0000 */
[----:B------:R-:W5:Y:S01]  /*5240*/  SHFL.BFLY PT, R29, R31, 0x1, 0x1f ;  /* 0x0c201f001f1d7f89 */ /* 0x000f6200000e0000 */
[----:B0-----:R-:W-:-:S03]  /*5250*/  FADD R35, R36, R35 ;  /* 0x0000002324237221 */ /* 0x001fc60000000000 */
[----:B------:R-:W-:Y:S01]  /*5260*/  BAR.SYNC.DEFER_BLOCKING 0x0 ;  /* 0x0000000000007b1d */ /* 0x000fe20000010000 */
[----:B-1----:R-:W-:Y:S02]  /*5270*/  FADD R33, R34, R33 ;  /* 0x0000002122217221 */ /* 0x002fe40000000000 */
[----:B--2---:R-:W-:Y:S02]  /*5280*/  FADD R30, R28, R30 ;  /* 0x0000001e1c1e7221 */ /* 0x004fe40000000000 */
[----:B-----5:R-:W-:Y:S01]  /*5290*/  FADD R29, R31, R29 ;  /* 0x0000001d1f1d7221 */ /* 0x020fe20000000000 */
[----:B------:R-:W-:Y:S04]  /*52a0*/  @!P0 STS [R12+0x4000], R35 ;  /* 0x004000230c008388 */ /* 0x000fe80000000800 */
[----:B------:R-:W-:Y:S04]  /*52b0*/  @!P0 STS [R12+0x4080], R33 ;  /* 0x004080210c008388 */ /* 0x000fe80000000800 */
[----:B------:R-:W-:Y:S04]  /*52c0*/  @!P0 STS [R12+0x4100], R30 ;  /* 0x0041001e0c008388 */ /* 0x000fe80000000800 */
[----:B------:R-:W-:Y:S04]  /*52d0*/  @!P0 STS [R12+0x4180], R29 ;  /* 0x0041801d0c008388 */ /* 0x000fe80000000800 */
[----:B------:R-:W-:Y:S06]  /*52e0*/  BAR.SYNC.DEFER_BLOCKING 0x0 ;  /* 0x0000000000007b1d */ /* 0x000fec0000010000 */
[----:B------:R-:W0:Y:S04]  /*52f0*/  LDS R28, [R56.X4+0x4000] ;  /* 0x00400000381c7984 */ /* 0x000e280000004800 */
[----:B0-----:R-:W0:Y:S02]  /*5300*/  SHFL.BFLY PT, R29, R28, 0x2, 0x1f ;  /* 0x0c401f001c1d7f89 */ /* 0x001e2400000e0000 */
[----:B0-----:R-:W-:-:S05]  /*5310*/  FADD R29, R28, R29 ;  /* 0x0000001d1c1d7221 */ /* 0x001fca0000000000 */
[----:B------:R-:W0:Y:S01]  /*5320*/  SHFL.BFLY PT, R33, R29, 0x1, 0x1f ;  /* 0x0c201f001d217f89 */ /* 0x000e2200000e0000 */
[----:B----4-:R-:W-:-:S03]  /*5330*/  IMAD.WIDE R30, R18, 0x2, R48 ;  /* 0x00000002121e7825 */ /* 0x010fc600078e0230 */
[----:B------:R-:W2:Y:S01]  /*5340*/  LDL.64 R48, [R1+0x30] ;  /* 0x0000300001307983 */ /* 0x000ea20000100a00 */
[----:B---3--:R-:W-:-:S03]  /*5350*/  IMAD.WIDE R34, R18, 0x2, R46 ;  /* 0x0000000212227825 */ /* 0x008fc600078e022e */
[----:B------:R-:W3:Y:S01]  /*5360*/  LDL.64 R46, [R1+0x28] ;  /* 0x00002800012e7983 */ /* 0x000ee20000100a00 */
[----:B------:R-:W-:-:S03]  /*5370*/  IMAD.WIDE R36, R18, 0x2, R58 ;  /* 0x0000000212247825 */ /* 0x000fc600078e023a */
[----:B------:R-:W4:Y:S01]  /*5380*/  LDL.64 R58, [R1+0x18] ;  /* 0x00001800013a7983 */ /* 0x000f220000100a00 */
[----:B0-----:R-:W-:-:S05]  /*5390*/  FADD R33, R29, R33 ;  /* 0x000000211d217221 */ /* 0x001fca0000000000 */
[----:B------:R0:W-:Y:S01]  /*53a0*/  @!P0 STS [R56.X4+0x4000], R33 ;  /* 0x0040002138008388 */ /* 0x0001e20000004800 */
[----:B------:R-:W-:-:S03]  /*53b0*/  IMAD.WIDE R28, R18, 0x2, R44 ;  /* 0x00000002121c7825 */ /* 0x000fc600078e022c */
[----:B------:R-:W5:Y:S04]  /*53c0*/  LDL.64 R44, [R1+0x48] ;  /* 0x00004800012c7983 */ /* 0x000f680000100a00 */
[----:B------:R-:W-:Y:S06]  /*53d0*/  BAR.SYNC.DEFER_BLOCKING 0x0 ;  /* 0x0000000000007b1d */ /* 0x000fec0000010000 */
[----:B0-----:R-:W2:Y:S01]  /*53e0*/  LDL.64 R56, [R1+0x38] ;  /* 0x0000380001387983 */ /* 0x001ea20000100a00 */
[----:B------:R-:W-:-:S04]  /*53f0*/  IMAD.WIDE R40, R18, 0x2, R40 ;  /* 0x0000000212287825 */ /* 0x000fc800078e0228 */
[----:B------:R-:W-:-:S04]  /*5400*/  IMAD.WIDE R42, R18, 0x2, R42 ;  /* 0x00000002122a7825 */ /* 0x000fc800078e022a */
[C---:B------:R-:W-:Y:S01]  /*5410*/  IMAD.WIDE R38, R18.reuse, 0x2, R38 ;  /* 0x0000000212267825 */ /* 0x040fe200078e0226 */
[----:B------:R0:W2:Y:S04]  /*5420*/  LDG.E.U16 R30, [R30.64] ;  /* 0x000000041e1e7981 */ /* 0x0000a8000c1e1500 */
[----:B------:R1:W2:Y:S04]  /*5430*/  LDG.E.U16 R55, [R34.64] ;  /* 0x0000000422377981 */ /* 0x0002a8000c1e1500 */
[----:B------:R1:W2:Y:S04]  /*5440*/  LDG.E.U16 R54, [R42.64] ;  /* 0x000000042a367981 */ /* 0x0002a8000c1e1500 */
[----:B0-----:R0:W2:Y:S01]  /*5450*/  LDG.E.U16 R31, [R40.64] ;  /* 0x00000004281f7981 */ /* 0x0010a2000c1e1500 */
[----:B-1----:R-:W-:-:S03]  /*5460*/  IMAD.WIDE R34, R18, 0x2, R52 ;  /* 0x0000000212227825 */ /* 0x002fc600078e0234 */
[----:B------:R1:W2:Y:S01]  /*5470*/  LDG.E.U16 R29, [R28.64] ;  /* 0x000000041c1d7981 */ /* 0x0002a2000c1e1500 */
[----:B------:R-:W-:-:S03]  /*5480*/  IMAD.WIDE R42, R18, 0x2, R208 ;  /* 0x00000002122a7825 */ /* 0x000fc600078e02d0 */
[----:B------:R1:W2:Y:S01]  /*5490*/  LDG.E.U16 R52, [R34.64] ;  /* 0x0000000422347981 */ /* 0x0002a2000c1e1500 */
[----:B0-----:R-:W-:-:S03]  /*54a0*/  IMAD.WIDE R40, R18, 0x2, R204 ;  /* 0x0000000212287825 */ /* 0x001fc600078e02cc */
[----:B------:R0:W2:Y:S04]  /*54b0*/  LDG.E.U16 R33, [R42.64] ;  /* 0x000000042a217981 */ /* 0x0000a8000c1e1500 */
[----:B-1----:R1:W2:Y:S01]  /*54c0*/  LDG.E.U16 R28, [R36.64] ;  /* 0x00000004241c7981 */ /* 0x0022a2000c1e1500 */
[----:B------:R-:W-:-:S03]  /*54d0*/  IMAD.WIDE R34, R18, 0x2, R200 ;  /* 0x0000000212227825 */ /* 0x000fc600078e02c8 */
[----:B------:R1:W2:Y:S01]  /*54e0*/  LDG.E.U16 R53, [R38.64] ;  /* 0x0000000426357981 */ /* 0x0002a2000c1e1500 */
[----:B0-----:R-:W-:-:S03]  /*54f0*/  IMAD.WIDE R42, R18, 0x2, R168 ;  /* 0x00000002122a7825 */ /* 0x001fc600078e02a8 */
[----:B------:R0:W2:Y:S01]  /*5500*/  LDG.E.U16 R34, [R34.64] ;  /* 0x0000000422227981 */ /* 0x0000a2000c1e1500 */
[----:B-1----:R-:W-:-:S03]  /*5510*/  IMAD.WIDE R36, R18, 0x2, R50 ;  /* 0x0000000212247825 */ /* 0x002fc600078e0232 */
[----:B------:R2:W2:Y:S01]  /*5520*/  LDG.E.U16 R51, [R40.64] ;  /* 0x0000000428337981 */ /* 0x0004a2000c1e1500 */
[----:B------:R-:W-:-:S03]  /*5530*/  IMAD.WIDE R38, R18, 0x2, R196 ;  /* 0x0000000212267825 */ /* 0x000fc600078e02c4 */
[----:B------:R1:W2:Y:S04]  /*5540*/  LDG.E.U16 R36, [R36.64] ;  /* 0x0000000424247981 */ /* 0x0002a8000c1e1500 */
[----:B0-----:R0:W2:Y:S04]  /*5550*/  LDG.E.U16 R35, [R42.64] ;  /* 0x000000042a237981 */ /* 0x0010a8000c1e1500 */
[----:B------:R3:W2:Y:S01]  /*5560*/  LDG.E.U16 R50, [R38.64] ;  /* 0x0000000426327981 */ /* 0x0006a2000c1e1500 */
[----:B0-----:R-:W-:-:S04]  /*5570*/  IMAD.WIDE R42, R18, 0x2, R134 ;  /* 0x00000002122a7825 */ /* 0x001fc800078e0286 */
[----:B------:R-:W-:-:S05]  /*5580*/  IMAD.WIDE R134, R18, 0x2, R238 ;  /* 0x0000000212867825 */ /* 0x000fca00078e02ee */
[----:B-1----:R0:W2:Y:S02]  /*5590*/  LDG.E.U16 R37, [R134.64] ;  /* 0x0000000486257981 */ /* 0x0020a4000c1e1500 */
[----:B0-----:R-:W-:-:S06]  /*55a0*/  IMAD.WIDE R134, R18, 0x2, R218 ;  /* 0x0000000212867825 */ /* 0x001fcc00078e02da */
[----:B------:R0:W2:Y:S01]  /*55b0*/  LDG.E.U16 R134, [R134.64] ;  /* 0x0000000486867981 */ /* 0x0000a2000c1e1500 */
[----:B------:R-:W-:-:S05]  /*55c0*/  IMAD.WIDE R168, R18, 0x2, R198 ;  /* 0x0000000212a87825 */ /* 0x000fca00078e02c6 */
[----:B------:R1:W2:Y:S01]  /*55d0*/  LDG.E.U16 R201, [R168.64] ;  /* 0x00000004a8c97981 */ /* 0x0002a2000c1e1500 */
[----:B---3--:R-:W-:-:S04]  /*55e0*/  IMAD.WIDE R38, R18, 0x2, R46 ;  /* 0x0000000212267825 */ /* 0x008fc800078e022e */
[C---:B----4-:R-:W-:Y:S01]  /*55f0*/  IMAD.WIDE R58, R18.reuse, 0x2, R58 ;  /* 0x00000002123a7825 */ /* 0x050fe200078e023a */
[----:B------:R3:W4:Y:S04]  /*5600*/  LDG.E.U16 R47, [R38.64] ;  /* 0x00000004262f7981 */ /* 0x000728000c1e1500 */
[----:B------:R0:W4:Y:S01]  /*5610*/  LDG.E.U16 R46, [R58.64] ;  /* 0x000000043a2e7981 */ /* 0x000122000c1e1500 */
[----:B---3--:R-:W-:-:S04]  /*5620*/  IMAD.WIDE R38, R18, 0x2, R138 ;  /* 0x0000000212267825 */ /* 0x008fc800078e028a */
[C---:B0-----:R-:W-:Y:S02]  /*5630*/  IMAD.WIDE R58, R18.reuse, 0x2, R234 ;  /* 0x00000002123a7825 */ /* 0x041fe400078e02ea */
[----:B------:R0:W3:Y:S02]  /*5640*/  LDG.E.U16 R39, [R38.64] ;  /* 0x0000000426277981 */ /* 0x0000e4000c1e1500 */
[----:B-----5:R-:W-:-:S04]  /*5650*/  IMAD.WIDE R44, R18, 0x2, R44 ;  /* 0x00000002122c7825 */ /* 0x020fc800078e022c */
[----:B--2---:R-:W-:-:S04]  /*5660*/  IMAD.WIDE R40, R18, 0x2, R56 ;  /* 0x0000000212287825 */ /* 0x004fc800078e0238 */
[C---:B------:R-:W-:Y:S02]  /*5670*/  IMAD.WIDE R56, R18.reuse, 0x2, R48 ;  /* 0x0000000212387825 */ /* 0x040fe400078e0230 */
[----:B------:R2:W5:Y:S04]  /*5680*/  LDG.E.U16 R48, [R40.64] ;  /* 0x0000000428307981 */ /* 0x000568000c1e1500 */
[----:B------:R0:W3:Y:S01]  /*5690*/  LDG.E.U16 R49, [R44.64] ;  /* 0x000000042c317981 */ /* 0x0000e2000c1e1500 */
[----:B------:R-:W-:-:S03]  /*56a0*/  IMAD.WIDE R138, R18, 0x2, R250 ;  /* 0x00000002128a7825 */ /* 0x000fc600078e02fa */
[----:B------:R1:W3:Y:S01]  /*56b0*/  LDG.E.U16 R56, [R56.64] ;  /* 0x0000000438387981 */ /* 0x0002e2000c1e1500 */
[----:B--2---:R-:W-:-:S06]  /*56c0*/  IMAD.WIDE R40, R18, 0x2, R158 ;  /* 0x0000000212287825 */ /* 0x004fcc00078e029e */
[----:B------:R2:W3:Y:S01]  /*56d0*/  LDG.E.U16 R40, [R40.64] ;  /* 0x0000000428287981 */ /* 0x0004e2000c1e1500 */
[----:B0-----:R-:W-:-:S04]  /*56e0*/  IMAD.WIDE R44, R18, 0x2, R136 ;  /* 0x00000002122c7825 */ /* 0x001fc800078e0288 */
[C---:B------:R-:W-:Y:S02]  /*56f0*/  IMAD.WIDE R136, R18.reuse, 0x2, R246 ;  /* 0x0000000212887825 */ /* 0x040fe400078e02f6 */
[----:B------:R0:W3:Y:S04]  /*5700*/  LDG.E.U16 R45, [R44.64] ;  /* 0x000000042c2d7981 */ /* 0x0000e8000c1e1500 */
[----:B--2---:R2:W3:Y:S01]  /*5710*/  LDG.E.U16 R41, [R42.64] ;  /* 0x000000042a297981 */ /* 0x0044e2000c1e1500 */
[----:B------:R-:W-:-:S03]  /*5720*/  IMAD.WIDE R158, R18, 0x2, R230 ;  /* 0x00000002129e7825 */ /* 0x000fc600078e02e6 */
[----:B------:R2:W3:Y:S04]  /*5730*/  LDG.E.U16 R38, [R136.64] ;  /* 0x0000000488267981 */ /* 0x0004e8000c1e1500 */
[----:B0-----:R0:W3:Y:S01]  /*5740*/  LDG.E.U16 R44, [R138.64] ;  /* 0x000000048a2c7981 */ /* 0x0010e2000c1e1500 */
[----:B--2---:R-:W-:-:S03]  /*5750*/  IMAD.WIDE R42, R18, 0x2, R242 ;  /* 0x00000002122a7825 */ /* 0x004fc600078e02f2 */
[----:B-1----:R1:W2:Y:S04]  /*5760*/  LDG.E.U16 R57, [R158.64] ;  /* 0x000000049e397981 */ /* 0x0022a8000c1e1500 */
[----:B------:R1:W2:Y:S01]  /*5770*/  LDG.E.U16 R43, [R42.64] ;  /* 0x000000042a2b7981 */ /* 0x0002a2000c1e1500 */
[----:B------:R-:W-:-:S04]  /*5780*/  IMAD.WIDE R136, R18, 0x2, R214 ;  /* 0x0000000212887825 */ /* 0x000fc800078e02d6 */
[C---:B0-----:R-:W-:Y:S01]  /*5790*/  IMAD.WIDE R138, R18.reuse, 0x2, R222 ;  /* 0x00000002128a7825 */ /* 0x041fe200078e02de */
[----:B------:R0:W2:Y:S04]  /*57a0*/  LDG.E.U16 R135, [R136.64] ;  /* 0x0000000488877981 */ /* 0x0000a8000c1e1500 */
[----:B-1----:R1:W2:Y:S01]  /*57b0*/  LDG.E.U16 R42, [R58.64] ;  /* 0x000000043a2a7981 */ /* 0x0022a2000c1e1500 */
[----:B------:R-:W-:-:S04]  /*57c0*/  IMAD.WIDE R158, R18, 0x2, R202 ;  /* 0x00000002129e7825 */ /* 0x000fc800078e02ca */
[C---:B0-----:R-:W-:Y:S01]  /*57d0*/  IMAD.WIDE R136, R18.reuse, 0x2, R210 ;  /* 0x0000000212887825 */ /* 0x041fe200078e02d2 */
[----:B------:R0:W2:Y:S03]  /*57e0*/  LDG.E.U16 R200, [R158.64] ;  /* 0x000000049ec87981 */ /* 0x0000a6000c1e1500 */
[C---:B-1----:R-:W-:Y:S01]  /*57f0*/  IMAD.WIDE R58, R18.reuse, 0x2, R226 ;  /* 0x00000002123a7825 */ /* 0x042fe200078e02e2 */
[----:B------:R1:W4:Y:S05]  /*5800*/  LDG.E.U16 R196, [R136.64] ;  /* 0x0000000488c47981 */ /* 0x00032a000c1e1500 */
[----:B------:R1:W4:Y:S01]  /*5810*/  LDG.E.U16 R58, [R58.64] ;  /* 0x000000043a3a7981 */ /* 0x000322000c1e1500 */
[----:B0-----:R-:W-:-:S04]  /*5820*/  IMAD.WIDE R158, R18, 0x2, R188 ;  /* 0x00000002129e7825 */ /* 0x001fc800078e02bc */
[C---:B-1----:R-:W-:Y:S01]  /*5830*/  IMAD.WIDE R136, R18.reuse, 0x2, R194 ;  /* 0x0000000212887825 */ /* 0x042fe200078e02c2 */
[----:B------:R0:W4:Y:S04]  /*5840*/  LDG.E.U16 R208, [R158.64] ;  /* 0x000000049ed07981 */ /* 0x000128000c1e1500 */
[----:B------:R1:W4:Y:S04]  /*5850*/  LDG.E.U16 R59, [R138.64] ;  /* 0x000000048a3b7981 */ /* 0x000328000c1e1500 */
[----:B------:R0:W5:Y:S01]  /*5860*/  LDG.E.U16 R204, [R136.64] ;  /* 0x0000000488cc7981 */ /* 0x000162000c1e1500 */
[----:B-1----:R-:W-:-:S05]  /*5870*/  IMAD.WIDE R138, R18, 0x2, R206 ;  /* 0x00000002128a7825 */ /* 0x002fca00078e02ce */
[----:B------:R1:W5:Y:S01]  /*5880*/  LDG.E.U16 R197, [R138.64] ;  /* 0x000000048ac57981 */ /* 0x000362000c1e1500 */
[----:B0-----:R-:W-:-:S04]  /*5890*/  IMAD.WIDE R136, R18, 0x2, R186 ;  /* 0x0000000212887825 */ /* 0x001fc800078e02ba */
[C---:B------:R-:W-:Y:S01]  /*58a0*/  IMAD.WIDE R158, R18.reuse, 0x2, R182 ;  /* 0x00000002129e7825 */ /* 0x040fe200078e02b6 */
[----:B------:R0:W5:Y:S03]  /*58b0*/  LDG.E.U16 R209, [R136.64] ;  /* 0x0000000488d17981 */ /* 0x000166000c1e1500 */
[C---:B-1----:R-:W-:Y:S01]  /*58c0*/  IMAD.WIDE R138, R18.reuse, 0x2, R190 ;  /* 0x00000002128a7825 */ /* 0x042fe200078e02be */
[----:B------:R1:W5:Y:S04]  /*58d0*/  LDG.E.U16 R213, [R158.64] ;  /* 0x000000049ed57981 */ /* 0x000368000c1e1500 */
[----:B------:R1:W5:Y:S01]  /*58e0*/  LDG.E.U16 R205, [R138.64] ;  /* 0x000000048acd7981 */ /* 0x000362000c1e1500 */
[----:B0-----:R-:W-:-:S04]  /*58f0*/  IMAD.WIDE R136, R18, 0x2, R180 ;  /* 0x0000000212887825 */ /* 0x001fc800078e02b4 */
[C---:B-1----:R-:W-:Y:S01]  /*5900*/  IMAD.WIDE R158, R18.reuse, 0x2, R176 ;  /* 0x00000002129e7825 */ /* 0x042fe200078e02b0 */
[----:B------:R0:W5:Y:S03]  /*5910*/  LDG.E.U16 R216, [R136.64] ;  /* 0x0000000488d87981 */ /* 0x000166000c1e1500 */
[C---:B------:R-:W-:Y:S01]  /*5920*/  IMAD.WIDE R138, R18.reuse, 0x2, R184 ;  /* 0x00000002128a7825 */ /* 0x040fe200078e02b8 */
        /* <DEDUP_REMOVED lines=33> */
[C---:B-1----:R-:W-:Y:S02]  /*5b40*/  IMAD.WIDE R158, R18.reuse, 0x2, R156 ;  /* 0x00000002129e7825 */ /* 0x042fe400078e029c */
[----:B------:R-:W5:Y:S02]  /*5b50*/  LDG.E.U16 R137, [R136.64] ;  /* 0x0000000488897981 */ /* 0x000f64000c1e1500 */
[C---:B------:R-:W-:Y:S02]  /*5b60*/  IMAD.WIDE R138, R18.reuse, 0x2, R140 ;  /* 0x00000002128a7825 */ /* 0x040fe400078e028c */
[----:B------:R-:W5:Y:S04]  /*5b70*/  LDG.E.U16 R158, [R158.64] ;  /* 0x000000049e9e7981 */ /* 0x000f68000c1e1500 */
[----:B------:R0:W5:Y:S02]  /*5b80*/  LDG.E.U16 R248, [R138.64] ;  /* 0x000000048af87981 */ /* 0x000164000c1e1500 */
[----:B0-----:R-:W-:-:S06]  /*5b90*/  IMAD.WIDE R138, R18, 0x2, R152 ;  /* 0x00000002128a7825 */ /* 0x001fcc00078e0298 */
[----:B------:R0:W5:Y:S04]  /*5ba0*/  LDG.E.U16 R138, [R138.64] ;  /* 0x000000048a8a7981 */ /* 0x000168000c1e1500 */
[----:B------:R-:W1:Y:S01]  /*5bb0*/  S2R R169, SR_TID.X ;  /* 0x0000000000a97919 */ /* 0x000e620000002100 */
[----:B------:R-:W-:Y:S02]  /*5bc0*/  F2FP.PACK_AB R171, R171, R170 ;  /* 0x000000aaabab723e */ /* 0x000fe400000000ff */
[----:B-1----:R-:W-:-:S05]  /*5bd0*/  LOP3.LUT R168, R169, 0x1c, RZ, 0xc0, !PT ;  /* 0x0000001ca9a87812 */ /* 0x002fca00078ec0ff */
[----:B0-----:R-:W0:Y:S04]  /*5be0*/  LDS R139, [R168.X4+0x4000] ;  /* 0x00400000a88b7984 */ /* 0x001e280000004800 */
[----:B------:R-:W-:Y:S04]  /*5bf0*/  LDS R170, [R168.X4+0x4080] ;  /* 0x00408000a8aa7984 */ /* 0x000fe80000004800 */
[----:B------:R-:W-:Y:S04]  /*5c00*/  LDS R169, [R168.X4+0x4100] ;  /* 0x00410000a8a97984 */ /* 0x000fe80000004800 */
[----:B------:R-:W-:Y:S04]  /*5c10*/  LDS R168, [R168.X4+0x4180] ;  /* 0x00418000a8a87984 */ /* 0x000fe80000004800 */
[----:B------:R-:W-:Y:S01]  /*5c20*/  BAR.SYNC.DEFER_BLOCKING 0x0 ;  /* 0x0000000000007b1d */ /* 0x000fe20000010000 */
[----:B------:R-:W-:-:S02]  /*5c30*/  F2FP.PACK_AB R25, R26, R25 ;  /* 0x000000191a19723e */ /* 0x000fc400000000ff */
[----:B------:R-:W-:Y:S02]  /*5c40*/  F2FP.PACK_AB R27, R32, R27 ;  /* 0x0000001b201b723e */ /* 0x000fe400000000ff */
[----:B------:R-:W-:Y:S01]  /*5c50*/  F2FP.PACK_AB R192, R192, R193 ;  /* 0x000000c1c0c0723e */ /* 0x000fe200000000ff */
[----:B------:R-:W-:Y:S01]  /*5c60*/  FADD R24, -R4, R24 ;  /* 0x0000001804187221 */ /* 0x000fe20000000100 */
        /* <DEDUP_REMOVED lines=8> */
[----:B---3--:R-:W-:Y:S04]  /*5cf0*/  STS.U16 [R0+0x5000], R56 ;  /* 0x0050003800007388 */ /* 0x008fe80000000400 */
[----:B------:R-:W-:Y:S04]  /*5d00*/  STS.U16 [R0+0x5200], R40 ;  /* 0x0052002800007388 */ /* 0x000fe80000000400 */
[----:B------:R-:W-:Y:S04]  /*5d10*/  STS.U16 [R0+0x5400], R39 ;  /* 0x0054002700007388 */ /* 0x000fe80000000400 */
[----:B------:R-:W-:Y:S04]  /*5d20*/  STS.U16 [R0+0x5600], R41 ;  /* 0x0056002900007388 */ /* 0x000fe80000000400 */
[----:B------:R-:W-:Y:S04]  /*5d30*/  STS.U16 [R0+0x5800], R38 ;  /* 0x0058002600007388 */ /* 0x000fe80000000400 */
[----:B------:R-:W-:Y:S04]  /*5d40*/  STS.U16 [R0+0x5a00], R37 ;  /* 0x005a002500007388 */ /* 0x000fe80000000400 */
[----:B--2---:R-:W-:Y:S04]  /*5d50*/  STS.U16 [R0+0x5c00], R57 ;  /* 0x005c003900007388 */ /* 0x004fe80000000400 */
[----:B------:R-:W-:Y:S04]  /*5d60*/  STS.U16 [R0+0x6000], R135 ;  /* 0x0060008700007388 */ /* 0x000fe80000000400 */
[----:B------:R-:W-:Y:S04]  /*5d70*/  STS.U16 [R0+0x6400], R201 ;  /* 0x006400c900007388 */ /* 0x000fe80000000400 */
[----:B----4-:R-:W-:Y:S04]  /*5d80*/  STS.U16 [R0+0x5e00], R59 ;  /* 0x005e003b00007388 */ /* 0x010fe80000000400 */
[----:B-----5:R-:W-:Y:S04]  /*5d90*/  STS.U16 [R0+0x6200], R197 ;  /* 0x006200c500007388 */ /* 0x020fe80000000400 */
[----:B------:R-:W-:Y:S04]  /*5da0*/  STS.U16 [R0+0x6800], R209 ;  /* 0x006800d100007388 */ /* 0x000fe80000000400 */
[----:B------:R-:W-:Y:S04]  /*5db0*/  STS.U16 [R0+0x6a00], R213 ;  /* 0x006a00d500007388 */ /* 0x000fe80000000400 */
[----:B------:R-:W-:Y:S01]  /*5dc0*/  STS.U16 [R0+0x6600], R205 ;  /* 0x006600cd00007388 */ /* 0x000fe20000000400 */
[----:B------:R-:W-:-:S03]  /*5dd0*/  FMUL R24, R24, 1.4426950216293334961 ;  /* 0x3fb8aa3b18187820 */ /* 0x000fc60000400000 */
        /* <DEDUP_REMOVED lines=41> */
[----:B------:R2:W-:Y:S04]  /*6070*/  STS.U16 [R2+0x7f00], R158 ;  /* 0x007f009e02007388 */ /* 0x0005e80000000400 */
[----:B------:R-:W-:Y:S04]  /*6080*/  STS [R13+0x8000], R25 ;  /* 0x008000190d007388 */ /* 0x000fe80000000800 */
[----:B------:R-:W-:Y:S04]  /*6090*/  STS [R13+0x8200], R27 ;  /* 0x0082001b0d007388 */ /* 0x000fe80000000800 */
[----:B------:R-:W-:Y:S04]  /*60a0*/  STS [R13+0x8400], R171 ;  /* 0x008400ab0d007388 */ /* 0x000fe80000000800 */
[----:B------:R-:W-:Y:S04]  /*60b0*/  STS [R13+0x8600], R192 ;  /* 0x008600c00d007388 */ /* 0x000fe80000000800 */
[----:B------:R-:W-:Y:S06]  /*60c0*/  BAR.SYNC.DEFER_BLOCKING 0x0 ;  /* 0x0000000000007b1d */ /* 0x000fec0000010000 */
[----:B------:R3:W4:Y:S01]  /*60d0*/  MUFU.EX2 R136, R24 ;  /* 0x0000001800887308 */ /* 0x0007220000000800 */
[----:B------:R-:W-:-:S04]  /*60e0*/  FADD R10, -R5, R10 ;  /* 0x0000000a050a7221 */ /* 0x000fc80000000100 */
[----:B------:R-:W-:Y:S01]  /*60f0*/  FMUL R10, R10, 1.4426950216293334961 ;  /* 0x3fb8aa3b0a0a7820 */ /* 0x000fe20000400000 */
[----:B------:R-:W-:Y:S04]  /*6100*/  LDSM.16.M88.4 R56, [R20+0x8000] ;  /* 0x008000001438783b */ /* 0x000fe80000000200 */
[----:B------:R-:W5:Y:S04]  /*6110*/  LDSM.16.M88.4 R52, [R15+0x4000] ;  /* 0x004000000f34783b */ /* 0x000f680000000200 */
[----:B------:R-:W0:Y:S04]  /*6120*/  LDSM.16.M88.4 R48, [R15+0x4800] ;  /* 0x004800000f30783b */ /* 0x000e280000000200 */
[----:B------:R-:W0:Y:S04]  /*6130*/  LDSM.16.M88.4 R44, [R15+0x5000] ;  /* 0x005000000f2c783b */ /* 0x000e280000000200 */
[----:B------:R-:W0:Y:S04]  /*6140*/  LDSM.16.M88.4 R40, [R15+0x5800] ;  /* 0x005800000f28783b */ /* 0x000e280000000200 */
[----:B------:R-:W0:Y:S04]  /*6150*/  LDSM.16.M88.4 R36, [R15+0x6000] ;  /* 0x006000000f24783b */ /* 0x000e280000000200 */
[----:B------:R-:W0:Y:S04]  /*6160*/  LDSM.16.M88.4 R32, [R15+0x6800] ;  /* 0x006800000f20783b */ /* 0x000e280000000200 */
[----:B------:R-:W0:Y:S04]  /*6170*/  LDSM.16.M88.4 R28, [R15+0x7000] ;  /* 0x007000000f1c783b */ /* 0x000e280000000200 */
[----:B---3--:R-:W3:Y:S01]  /*6180*/  LDSM.16.M88.4 R24, [R15+0x7800] ;  /* 0x007800000f18783b */ /* 0x008ee20000000200 */
[----:B-1----:R-:W-:Y:S01]  /*6190*/  FADD R138, -R6, R133 ;  /* 0x00000085068a7221 */ /* 0x002fe20000000100 */
[----:B------:R-:W1:Y:S01]  /*61a0*/  MUFU.EX2 R10, R10 ;  /* 0x0000000a000a7308 */ /* 0x000e620000000800 */
[----:B------:R-:W-:-:S02]  /*61b0*/  FADD R137, -R7, R132 ;  /* 0x0000008407897221 */ /* 0x000fc40000000100 */
[----:B------:R-:W0:Y:S01]  /*61c0*/  LDSM.16.M88.4 R132, [R20+0x8400] ;  /* 0x008400001484783b */ /* 0x000e220000000200 */
[----:B------:R-:W-:Y:S02]  /*61d0*/  FMUL R138, R138, 1.4426950216293334961 ;  /* 0x3fb8aa3b8a8a7820 */ /* 0x000fe40000400000 */
[----:B------:R-:W-:Y:S02]  /*61e0*/  FMUL R137, R137, 1.4426950216293334961 ;  /* 0x3fb8aa3b89897820 */ /* 0x000fe40000400000 */
[C---:B----4-:R-:W-:Y:S01]  /*61f0*/  FMUL R120, R136.reuse, R120 ;  /* 0x0000007888787220 */ /* 0x050fe20000400000 */
[----:B--2---:R-:W2:Y:S01]  /*6200*/  MUFU.EX2 R158, R138 ;  /* 0x0000008a009e7308 */ /* 0x004ea20000000800 */
[C---:B------:R-:W-:Y:S02]  /*6210*/  FMUL R121, R136.reuse, R121 ;  /* 0x0000007988797220 */ /* 0x040fe40000400000 */
[C---:B------:R-:W-:Y:S02]  /*6220*/  FMUL R116, R136.reuse, R116 ;  /* 0x0000007488747220 */ /* 0x040fe40000400000 */
[----:B------:R-:W-:-:S02]  /*6230*/  FMUL R117, R136, R117 ;  /* 0x0000007588757220 */ /* 0x000fc40000400000 */
[C---:B-1----:R-:W-:Y:S01]  /*6240*/  FMUL R122, R10.reuse, R122 ;  /* 0x0000007a0a7a7220 */ /* 0x042fe20000400000 */
[----:B------:R1:W4:Y:S01]  /*6250*/  MUFU.EX2 R159, R137 ;  /* 0x00000089009f7308 */ /* 0x0003220000000800 */
[C---:B------:R-:W-:Y:S02]  /*6260*/  FMUL R123, R10.reuse, R123 ;  /* 0x0000007b0a7b7220 */ /* 0x040fe40000400000 */
[C---:B------:R-:W-:Y:S02]  /*6270*/  FMUL R118, R10.reuse, R118 ;  /* 0x000000760a767220 */ /* 0x040fe40000400000 */
[----:B------:R-:W-:Y:S02]  /*6280*/  FMUL R119, R10, R119 ;  /* 0x000000770a777220 */ /* 0x000fe40000400000 */
[C---:B------:R-:W-:Y:S02]  /*6290*/  FMUL R112, R136.reuse, R112 ;  /* 0x0000007088707220 */ /* 0x040fe40000400000 */
[----:B------:R-:W-:-:S02]  /*62a0*/  FMUL R113, R136, R113 ;  /* 0x0000007188717220 */ /* 0x000fc40000400000 */
[C---:B------:R-:W-:Y:S02]  /*62b0*/  FMUL R114, R10.reuse, R114 ;  /* 0x000000720a727220 */ /* 0x040fe40000400000 */
[----:B------:R-:W-:Y:S02]  /*62c0*/  FMUL R115, R10, R115 ;  /* 0x000000730a737220 */ /* 0x000fe40000400000 */
        /* <DEDUP_REMOVED lines=19> */
[----:B------:R-:W-:Y:S01]  /*6400*/  FMUL R95, R10, R95 ;  /* 0x0000005f0a5f7220 */ /* 0x000fe20000400000 */
[----:B------:R-:W-:Y:S01]  /*6410*/  LOP3.LUT R193, R20, 0x20, RZ, 0x3c, !PT ;  /* 0x0000002014c17812 */ /* 0x000fe200078e3cff */
[----:B0-----:R-:W-:Y:S01]  /*6420*/  FFMA R3, R136, R3, R139 ;  /* 0x0000000388037223 */ /* 0x001fe2000000008b */
[C---:B-----5:R-:W-:Y:S03]  /*6430*/  HMMA.16816.F32 R120, R56.reuse, R52, R120 ;  /* 0x000000343878723c */ /* 0x060fe60000001878 */
[----:B-1----:R-:W0:Y:S05]  /*6440*/  LDSM.16.M88.4 R136, [R193+0x8000] ;  /* 0x00800000c188783b */ /* 0x002e2a0000000200 */
[C---:B------:R-:W-:Y:S08]  /*6450*/  HMMA.16816.F32 R116, R56.reuse, R48, R116 ;  /* 0x000000303874723c */ /* 0x040ff00000001874 */
[C---:B------:R-:W-:Y:S08]  /*6460*/  HMMA.16816.F32 R112, R56.reuse, R44, R112 ;  /* 0x0000002c3870723c */ /* 0x040ff00000001870 */
[C---:B------:R-:W-:Y:S08]  /*6470*/  HMMA.16816.F32 R108, R56.reuse, R40, R108 ;  /* 0x00000028386c723c */ /* 0x040ff0000000186c */
[C---:B------:R-:W-:Y:S08]  /*6480*/  HMMA.16816.F32 R104, R56.reuse, R36, R104 ;  /* 0x000000243868723c */ /* 0x040ff00000001868 */
[C---:B------:R-:W-:Y:S08]  /*6490*/  HMMA.16816.F32 R100, R56.reuse, R32, R100 ;  /* 0x000000203864723c */ /* 0x040ff00000001864 */
[C---:B------:R-:W-:Y:S08]  /*64a0*/  HMMA.16816.F32 R96, R56.reuse, R28, R96 ;  /* 0x0000001c3860723c */ /* 0x040ff00000001860 */
[----:B---3--:R-:W-:Y:S01]  /*64b0*/  HMMA.16816.F32 R92, R56, R24, R92 ;  /* 0x00000018385c723c */ /* 0x008fe2000000185c */
[----:B------:R-:W1:Y:S01]  /*64c0*/  LDSM.16.M88.4 R56, [R193+0x8400] ;  /* 0x00840000c138783b */ /* 0x000e620000000200 */
[----:B--2---:R-:W-:-:S02]  /*64d0*/  FMUL R88, R158, R88 ;  /* 0x000000589e587220 */ /* 0x004fc40000400000 */
[C---:B------:R-:W-:Y:S02]  /*64e0*/  FMUL R89, R158.reuse, R89 ;  /* 0x000000599e597220 */ /* 0x040fe40000400000 */
[C---:B----4-:R-:W-:Y:S02]  /*64f0*/  FMUL R90, R159.reuse, R90 ;  /* 0x0000005a9f5a7220 */ /* 0x050fe40000400000 */
[C---:B------:R-:W-:Y:S02]  /*6500*/  FMUL R91, R159.reuse, R91 ;  /* 0x0000005b9f5b7220 */ /* 0x040fe40000400000 */
[C---:B------:R-:W-:Y:S02]  /*6510*/  FMUL R84, R158.reuse, R84 ;  /* 0x000000549e547220 */ /* 0x040fe40000400000 */
[----:B------:R-:W-:Y:S02]  /*6520*/  FMUL R85, R158, R85 ;  /* 0x000000559e557220 */ /* 0x000fe40000400000 */
[----:B------:R-:W-:-:S02]  /*6530*/  FMUL R86, R159, R86 ;  /* 0x000000569f567220 */ /* 0x000fc40000400000 */
[C---:B------:R-:W-:Y:S02]  /*6540*/  FMUL R87, R159.reuse, R87 ;  /* 0x000000579f577220 */ /* 0x040fe40000400000 */
[C---:B------:R-:W-:Y:S02]  /*6550*/  FMUL R80, R158.reuse, R80 ;  /* 0x000000509e507220 */ /* 0x040fe40000400000 */
        /* <DEDUP_REMOVED lines=22> */
[----:B------:R-:W-:Y:S01]  /*66c0*/  FMUL R63, R159, R63 ;  /* 0x0000003f9f3f7220 */ /* 0x000fe20000400000 */
[C---:B------:R-:W-:Y:S08]  /*66d0*/  HMMA.16816.F32 R88, R132.reuse, R52, R88 ;  /* 0x000000348458723c */ /* 0x040ff00000001858 */
[C---:B------:R-:W-:Y:S08]  /*66e0*/  HMMA.16816.F32 R84, R132.reuse, R48, R84 ;  /* 0x000000308454723c */ /* 0x040ff00000001854 */
[C---:B------:R-:W-:Y:S08]  /*66f0*/  HMMA.16816.F32 R80, R132.reuse, R44, R80 ;  /* 0x0000002c8450723c */ /* 0x040ff00000001850 */
[C---:B------:R-:W-:Y:S08]  /*6700*/  HMMA.16816.F32 R76, R132.reuse, R40, R76 ;  /* 0x00000028844c723c */ /* 0x040ff0000000184c */
[C---:B------:R-:W-:Y:S08]  /*6710*/  HMMA.16816.F32 R72, R132.reuse, R36, R72 ;  /* 0x000000248448723c */ /* 0x040ff00000001848 */
[C---:B------:R-:W-:Y:S08]  /*6720*/  HMMA.16816.F32 R68, R132.reuse, R32, R68 ;  /* 0x000000208444723c */ /* 0x040ff00000001844 */
[C---:B------:R-:W-:Y:S08]  /*6730*/  HMMA.16816.F32 R64, R132.reuse, R28, R64 ;  /* 0x0000001c8440723c */ /* 0x040ff00000001840 */
[----:B------:R-:W-:Y:S01]  /*6740*/  HMMA.16816.F32 R60, R132, R24, R60 ;  /* 0x00000018843c723c */ /* 0x000fe2000000183c */
[----:B------:R-:W-:-:S04]  /*6750*/  IADD3 R8, R8, 0x20, RZ ;  /* 0x0000002008087810 */ /* 0x000fc80007ffe0ff */
[----:B------:R-:W-:Y:S02]  /*6760*/  ISETP.GE.AND P1, PT, R8, c[0x0][0x1d0], PT ;  /* 0x0000740008007a0c */ /* 0x000fe40003f26270 */
[----:B------:R-:W-:Y:S01]  /*6770*/  MOV R24, 0x20 ;  /* 0x0000002000187802 */ /* 0x000fe20000000f00 */
[----:B0-----:R-:W-:Y:S01]  /*6780*/  HMMA.16816.F32 R120, R136, R54, R120 ;  /* 0x000000368878723c */ /* 0x001fe20000001878 */
[----:B------:R-:W-:Y:S01]  /*6790*/  FFMA R9, R10, R9, R170 ;  /* 0x000000090a097223 */ /* 0x000fe200000000aa */
[----:B------:R-:W-:Y:S01]  /*67a0*/  MOV R10, R5 ;  /* 0x00000005000a7202 */ /* 0x000fe20000000f00 */
[----:B------:R-:W-:Y:S01]  /*67b0*/  FFMA R11, R158, R11, R169 ;  /* 0x0000000b9e0b7223 */ /* 0x000fe200000000a9 */
[----:B------:R-:W-:Y:S01]  /*67c0*/  MOV R132, R7 ;  /* 0x0000000700847202 */ /* 0x000fe20000000f00 */
[----:B------:R-:W-:-:S03]  /*67d0*/  IMAD R19, R24, c[0x0][0x1a4], R19 ;  /* 0x0000690018137a24 */ /* 0x000fc600078e0213 */
[----:B------:R-:W-:Y:S01]  /*67e0*/  HMMA.16816.F32 R116, R136, R50, R116 ;  /* 0x000000328874723c */ /* 0x000fe20000001874 */
[----:B------:R-:W-:Y:S02]  /*67f0*/  IMAD R18, R24, c[0x0][0x1b4], R18 ;  /* 0x00006d0018127a24 */ /* 0x000fe400078e0212 */
[----:B------:R-:W-:Y:S02]  /*6800*/  FFMA R21, R159, R21, R168 ;  /* 0x000000159f157223 */ /* 0x000fe400000000a8 */
[----:B------:R-:W-:-:S03]  /*6810*/  IMAD.MOV.U32 R24, RZ, RZ, R4 ;  /* 0x000000ffff187224 */ /* 0x000fc600078e0004 */
[----:B------:R-:W-:Y:S01]  /*6820*/  HMMA.16816.F32 R112, R136, R46, R112 ;  /* 0x0000002e8870723c */ /* 0x000fe20000001870 */
[----:B------:R-:W-:-:S07]  /*6830*/  IMAD.MOV.U32 R133, RZ, RZ, R6 ;  /* 0x000000ffff857224 */ /* 0x000fce00078e0006 */
[C---:B------:R-:W-:Y:S08]  /*6840*/  HMMA.16816.F32 R108, R136.reuse, R42, R108 ;  /* 0x0000002a886c723c */ /* 0x040ff0000000186c */
[C---:B------:R-:W-:Y:S08]  /*6850*/  HMMA.16816.F32 R104, R136.reuse, R38, R104 ;  /* 0x000000268868723c */ /* 0x040ff00000001868 */
[C---:B------:R-:W-:Y:S08]  /*6860*/  HMMA.16816.F32 R100, R136.reuse, R34, R100 ;  /* 0x000000228864723c */ /* 0x040ff00000001864 */
[C---:B------:R-:W-:Y:S08]  /*6870*/  HMMA.16816.F32 R96, R136.reuse, R30, R96 ;  /* 0x0000001e8860723c */ /* 0x040ff00000001860 */
[----:B------:R-:W-:Y:S08]  /*6880*/  HMMA.16816.F32 R92, R136, R26, R92 ;  /* 0x0000001a885c723c */ /* 0x000ff0000000185c */
[C---:B-1----:R-:W-:Y:S08]  /*6890*/  HMMA.16816.F32 R88, R56.reuse, R54, R88 ;  /* 0x000000363858723c */ /* 0x042ff00000001858 */
[C---:B------:R-:W-:Y:S08]  /*68a0*/  HMMA.16816.F32 R84, R56.reuse, R50, R84 ;  /* 0x000000323854723c */ /* 0x040ff00000001854 */
[C---:B------:R-:W-:Y:S08]  /*68b0*/  HMMA.16816.F32 R80, R56.reuse, R46, R80 ;  /* 0x0000002e3850723c */ /* 0x040ff00000001850 */
[C---:B------:R-:W-:Y:S08]  /*68c0*/  HMMA.16816.F32 R76, R56.reuse, R42, R76 ;  /* 0x0000002a384c723c */ /* 0x040ff0000000184c */
[C---:B------:R-:W-:Y:S08]  /*68d0*/  HMMA.16816.F32 R72, R56.reuse, R38, R72 ;  /* 0x000000263848723c */ /* 0x040ff00000001848 */
[C---:B------:R-:W-:Y:S08]  /*68e0*/  HMMA.16816.F32 R68, R56.reuse, R34, R68 ;  /* 0x000000223844723c */ /* 0x040ff00000001844 */
[C---:B------:R-:W-:Y:S08]  /*68f0*/  HMMA.16816.F32 R64, R56.reuse, R30, R64 ;  /* 0x0000001e3840723c */ /* 0x040ff00000001840 */
[----:B------:R-:W-:Y:S01]  /*6900*/  HMMA.16816.F32 R60, R56, R26, R60 ;  /* 0x0000001a383c723c */ /* 0x000fe2000000183c */
[----:B------:R-:W-:Y:S01]  /*6910*/  @P1 CALL.REL.NOINC `(.L_x_0) ;  /* 0x0000001000001944 */ /* 0x000fe20003c00000 */
[----:B------:R-:W-:Y:S06]  /*6920*/  BRA `(.L_x_1) ;  /* 0xffffccd000007947 */ /* 0x000fec000383ffff */
.L_x_0:
[----:B------:R-:W0:Y:S01]  /*6930*/  S2R R30, SR_TID.X ;  /* 0x00000000001e7919 */ /* 0x000e220000002100 */
[----:B------:R-:W-:Y:S01]  /*6940*/  IMAD.MOV.U32 R10, RZ, RZ, c[0x0][0x1c8] ;  /* 0x00007200ff0a7624 */ /* 0x000fe200078e00ff */
[----:B------:R-:W-:Y:S01]  /*6950*/  MOV R209, R3 ;  /* 0x0000000300d17202 */ /* 0x000fe20000000f00 */
[----:B------:R-:W-:Y:S01]  /*6960*/  IMAD.MOV.U32 R213, RZ, RZ, R87 ;  /* 0x000000ffffd57224 */ /* 0x000fe200078e0057 */
[----:B------:R-:W1:Y:S01]  /*6970*/  S2R R236, SR_TID.X ;  /* 0x0000000000ec7919 */ /* 0x000e620000002100 */
[----:B------:R-:W-:Y:S01]  /*6980*/  MOV R87, R21 ;  /* 0x0000001500577202 */ /* 0x000fe20000000f00 */
[----:B------:R-:W-:Y:S01]  /*6990*/  IMAD.MOV.U32 R219, RZ, RZ, R82 ;  /* 0x000000ffffdb7224 */ /* 0x000fe200078e0052 */
[----:B------:R-:W-:Y:S01]  /*69a0*/  MOV R218, R91 ;  /* 0x0000005b00da7202 */ /* 0x000fe20000000f00 */
[----:B------:R-:W2:Y:S01]  /*69b0*/  S2R R229, SR_CTAID.X ;  /* 0x0000000000e57919 */ /* 0x000ea20000002500 */
[----:B------:R-:W-:Y:S01]  /*69c0*/  MOV R206, R88 ;  /* 0x0000005800ce7202 */ /* 0x000fe20000000f00 */
[C---:B------:R-:W-:Y:S01]  /*69d0*/  FMUL R88, R87.reuse, 8388608 ;  /* 0x4b00000057587820 */ /* 0x040fe20000400000 */
[----:B------:R-:W-:Y:S01]  /*69e0*/  MOV R225, R75 ;  /* 0x0000004b00e17202 */ /* 0x000fe20000000f00 */
[----:B------:R-:W3:Y:S01]  /*69f0*/  S2R R233, SR_CTAID.Y ;  /* 0x0000000000e97919 */ /* 0x000ee20000002600 */
[----:B------:R-:W-:Y:S01]  /*6a00*/  MOV R215, R90 ;  /* 0x0000005a00d77202 */ /* 0x000fe20000000f00 */
[----:B------:R-:W-:Y:S01]  /*6a10*/  IMAD.MOV.U32 R227, RZ, RZ, R74 ;  /* 0x000000ffffe37224 */ /* 0x000fe200078e004a */
[----:B------:R-:W-:Y:S01]  /*6a20*/  MOV R217, R86 ;  /* 0x0000005600d97202 */ /* 0x000fe20000000f00 */
[----:B------:R-:W-:Y:S01]  /*6a30*/  IMAD.MOV.U32 R207, RZ, RZ, R89 ;  /* 0x000000ffffcf7224 */ /* 0x000fe200078e0059 */
[----:B------:R-:W-:Y:S01]  /*6a40*/  MOV R211, R83 ;  /* 0x0000005300d37202 */ /* 0x000fe20000000f00 */
[----:B------:R-:W-:Y:S01]  /*6a50*/  IMAD.MOV.U32 R208, RZ, RZ, R85 ;  /* 0x000000ffffd07224 */ /* 0x000fe200078e0055 */
[----:B------:R-:W-:Y:S01]  /*6a60*/  FSETP.GEU.AND P5, PT, R87, 1.175494350822287508e-38, PT ;  /* 0x008000005700780b */ /* 0x000fe20003fae000 */
[----:B------:R-:W-:Y:S01]  /*6a70*/  IMAD.MOV.U32 R74, RZ, RZ, R69 ;  /* 0x000000ffff4a7224 */ /* 0x000fe200078e0045 */
[----:B------:R-:W-:Y:S01]  /*6a80*/  MOV R75, R71 ;  /* 0x00000047004b7202 */ /* 0x000fe20000000f00 */
[----:B------:R-:W-:Y:S01]  /*6a90*/  BAR.SYNC.DEFER_BLOCKING 0x0 ;  /* 0x0000000000007b1d */ /* 0x000fe20000010000 */
[----:B------:R-:W-:Y:S01]  /*6aa0*/  MOV R222, R65 ;  /* 0x0000004100de7202 */ /* 0x000fe20000000f00 */
[----:B------:R-:W-:Y:S01]  /*6ab0*/  IMAD.MOV.U32 R65, RZ, RZ, R66 ;  /* 0x000000ffff417224 */ /* 0x000fe200078e0042 */
[----:B0-----:R-:W-:-:S02]  /*6ac0*/  SHF.R.U32.HI R26, RZ, 0x5, R30 ;  /* 0x00000005ff1a7819 */ /* 0x001fc4000001161e */
[----:B------:R-:W-:Y:S01]  /*6ad0*/  LOP3.LUT R12, R30, 0x3f, RZ, 0xc0, !PT ;  /* 0x0000003f1e0c7812 */ /* 0x000fe200078ec0ff */
[----:B-1----:R-:W-:Y:S01]  /*6ae0*/  IMAD.SHL.U32 R0, R236, 0x800, RZ ;  /* 0x00000800ec007824 */ /* 0x002fe200078e00ff */
[----:B------:R-:W-:Y:S01]  /*6af0*/  SGXT.U32 R26, R26, 0x2 ;  /* 0x000000021a1a781a */ /* 0x000fe20000000000 */
[C---:B------:R-:W-:Y:S01]  /*6b00*/  IMAD.SHL.U32 R14, R236.reuse, 0x10, RZ ;  /* 0x00000010ec0e7824 */ /* 0x040fe200078e00ff */
[----:B------:R-:W-:Y:S02]  /*6b10*/  LOP3.LUT R232, R236, 0x1f, RZ, 0xc0, !PT ;  /* 0x0000001fece87812 */ /* 0x000fe400078ec0ff */
[----:B------:R-:W-:Y:S01]  /*6b20*/  LOP3.LUT R0, R0, 0x3000, RZ, 0xc0, !PT ;  /* 0x0000300000007812 */ /* 0x000fe200078ec0ff */
[----:B------:R-:W-:Y:S01]  /*6b30*/  IMAD R26, R26, c[0x0][0x1c8], RZ ;  /* 0x000072001a1a7a24 */ /* 0x000fe200078e02ff */
[----:B--2---:R-:W-:Y:S01]  /*6b40*/  LEA R229, R229, R232, 0x5 ;  /* 0x000000e8e5e57211 */ /* 0x004fe200078e28ff */
[----:B---3--:R-:W-:Y:S01]  /*6b50*/  IMAD R2, R233, c[0x0][0x1c0], RZ ;  /* 0x00007000e9027a24 */ /* 0x008fe200078e02ff */
[----:B------:R-:W-:Y:S01]  /*6b60*/  LOP3.LUT R127, R14, 0x70, RZ, 0xc0, !PT ;  /* 0x000000700e7f7812 */ /* 0x000fe200078ec0ff */
[----:B------:R-:W-:Y:S01]  /*6b70*/  IMAD R125, R12, 0x10, R0 ;  /* 0x000000100c7d7824 */ /* 0x000fe200078e0200 */
[----:B------:R-:W-:Y:S01]  /*6b80*/  LEA R15, R10, R26, 0x2 ;  /* 0x0000001a0a0f7211 */ /* 0x000fe200078e10ff */
[----:B------:R-:W-:Y:S01]  /*6b90*/  IMAD R8, R229, c[0x0][0x1c4], RZ ;  /* 0x00007100e5087a24 */ /* 0x000fe200078e02ff */
[----:B------:R-:W-:Y:S01]  /*6ba0*/  LOP3.LUT R12, R236, 0x18, RZ, 0xc0, !PT ;  /* 0x00000018ec0c7812 */ /* 0x000fe200078ec0ff */
[----:B------:R-:W-:Y:S01]  /*6bb0*/  IMAD.SHL.U32 R186, R2, 0x2, RZ ;  /* 0x0000000202ba7824 */ /* 0x000fe200078e00ff */
[----:B------:R-:W-:Y:S01]  /*6bc0*/  LOP3.LUT R0, R236, 0x40, RZ, 0xc0, !PT ;  /* 0x00000040ec007812 */ /* 0x000fe200078ec0ff */
[----:B------:R-:W-:Y:S01]  /*6bd0*/  IMAD R17, R10, 0x4, R15 ;  /* 0x000000040a117824 */ /* 0x000fe200078e020f */
[----:B------:R-:W-:Y:S01]  /*6be0*/  SHF.L.U32 R13, R8, 0x1, RZ ;  /* 0x00000001080d7819 */ /* 0x000fe200000006ff */
[----:B------:R-:W-:Y:S01]  /*6bf0*/  IMAD.HI R20, R2, 0x2, RZ ;  /* 0x0000000202147827 */ /* 0x000fe200078e02ff */
[----:B------:R-:W-:-:S02]  /*6c00*/  SHF.R.U32.HI R2, RZ, 0x1, R0 ;  /* 0x00000001ff027819 */ /* 0x000fc40000011600 */
[----:B------:R-:W-:Y:S02]  /*6c10*/  LEA R19, R10, R17, 0x2 ;  /* 0x000000110a137211 */ /* 0x000fe400078e10ff */
[----:B------:R-:W-:Y:S02]  /*6c20*/  IADD3 R186, P1, P2, R13, c[0x0][0x178], R186 ;  /* 0x00005e000dba7a10 */ /* 0x000fe40007a3e0ba */
[----:B------:R-:W-:Y:S01]  /*6c30*/  SHF.L.U32 R13, R236, 0x5, RZ ;  /* 0x00000005ec0d7819 */ /* 0x000fe200000006ff */
[----:B------:R-:W-:Y:S01]  /*6c40*/  IMAD R23, R10, 0x4, R19 ;  /* 0x000000040a177824 */ /* 0x000fe200078e0213 */
[----:B------:R-:W-:Y:S02]  /*6c50*/  LOP3.LUT R2, R125, R2, RZ, 0x3c, !PT ;  /* 0x000000027d027212 */ /* 0x000fe400078e3cff */
[----:B------:R-:W-:Y:S01]  /*6c60*/  LOP3.LUT R59, R13, 0xc60, RZ, 0xc0, !PT ;  /* 0x00000c600d3b7812 */ /* 0x000fe200078ec0ff */
[----:B------:R-:W-:Y:S01]  /*6c70*/  IMAD.HI R13, R8, 0x2, RZ ;  /* 0x00000002080d7827 */ /* 0x000fe200078e02ff */
[----:B------:R-:W-:-:S02]  /*6c80*/  LEA R25, R10, R23, 0x2 ;  /* 0x000000170a197211 */ /* 0x000fc400078e10ff */
[C---:B------:R-:W-:Y:S01]  /*6c90*/  LEA.HI R0, R12.reuse, R127, RZ, 0x1f ;  /* 0x0000007f0c007211 */ /* 0x040fe200078ff8ff */
[----:B------:R-:W-:Y:S01]  /*6ca0*/  IMAD R8, R12, 0x200, R59 ;  /* 0x000002000c087824 */ /* 0x000fe200078e023b */
[----:B------:R-:W-:Y:S01]  /*6cb0*/  IADD3.X R20, R13, c[0x0][0x17c], R20, P1, P2 ;  /* 0x00005f000d147a10 */ /* 0x000fe20000fe4414 */
[C---:B------:R-:W-:Y:S01]  /*6cc0*/  IMAD R27, R10.reuse, 0x4, R25 ;  /* 0x000000040a1b7824 */ /* 0x040fe200078e0219 */
[-C--:B------:R-:W-:Y:S02]  /*6cd0*/  LEA R200, P3, R17, R186.reuse, 0x1 ;  /* 0x000000ba11c87211 */ /* 0x080fe400078608ff */
[----:B------:R-:W-:Y:S02]  /*6ce0*/  LEA R202, P2, R15, R186, 0x1 ;  /* 0x000000ba0fca7211 */ /* 0x000fe400078408ff */
[----:B------:R-:W-:Y:S02]  /*6cf0*/  LEA R29, R10, R27, 0x2 ;  /* 0x0000001b0a1d7211 */ /* 0x000fe400078e10ff */
[----:B------:R-:W-:-:S02]  /*6d00*/  LEA.HI.X.SX32 R201, R17, R20, 0x1, P3 ;  /* 0x0000001411c97211 */ /* 0x000fc400018f0eff */
[-C--:B------:R-:W-:Y:S01]  /*6d10*/  LEA R194, P3, R25, R186.reuse, 0x1 ;  /* 0x000000ba19c27211 */ /* 0x080fe200078608ff */
[----:B------:R-:W-:Y:S01]  /*6d20*/  IMAD R31, R10, 0x4, R29 ;  /* 0x000000040a1f7824 */ /* 0x000fe200078e021d */
[----:B------:R-:W-:Y:S02]  /*6d30*/  LEA R204, P1, R26, R186, 0x1 ;  /* 0x000000ba1acc7211 */ /* 0x000fe400078208ff */
[-C--:B------:R-:W-:Y:S02]  /*6d40*/  LEA.HI.X.SX32 R203, R15, R20.reuse, 0x1, P2 ;  /* 0x000000140fcb7211 */ /* 0x080fe400010f0eff */
[C---:B------:R-:W-:Y:S02]  /*6d50*/  LEA R33, R10.reuse, R31, 0x2 ;  /* 0x0000001f0a217211 */ /* 0x040fe400078e10ff */
[----:B------:R-:W-:Y:S02]  /*6d60*/  LEA.HI.X.SX32 R195, R25, R20, 0x1, P3 ;  /* 0x0000001419c37211 */ /* 0x000fe400018f0eff */
[-C--:B------:R-:W-:Y:S01]  /*6d70*/  LEA R196, P2, R23, R186.reuse, 0x1 ;  /* 0x000000ba17c47211 */ /* 0x080fe200078408ff */
[----:B------:R-:W-:Y:S01]  /*6d80*/  IMAD R35, R10, 0x4, R33 ;  /* 0x000000040a237824 */ /* 0x000fe200078e0221 */
        /* <DEDUP_REMOVED lines=8> */
[C---:B------:R-:W-:Y:S02]  /*6e10*/  LEA R41, R10.reuse, R39, 0x2 ;  /* 0x000000270a297211 */ /* 0x040fe400078e10ff */
[----:B------:R-:W-:Y:S02]  /*6e20*/  LEA R16, P3, R37, R186, 0x1 ;  /* 0x000000ba25107211 */ /* 0x000fe400078608ff */
[----:B------:R-:W-:Y:S01]  /*6e30*/  LEA.HI.X.SX32 R199, R19, R20, 0x1, P1 ;  /* 0x0000001413c77211 */ /* 0x000fe200008f0eff */
[C---:B------:R-:W-:Y:S01]  /*6e40*/  IMAD R43, R10.reuse, 0x4, R41 ;  /* 0x000000040a2b7824 */ /* 0x040fe200078e0229 */
[----:B------:R-:W-:Y:S02]  /*6e50*/  LEA R192, P1, R27, R186, 0x1 ;  /* 0x000000ba1bc07211 */ /* 0x000fe400078208ff */
[----:B------:R-:W-:Y:S02]  /*6e60*/  LEA.HI.X.SX32 R191, R29, R20, 0x1, P2 ;  /* 0x000000141dbf7211 */ /* 0x000fe400010f0eff */
[----:B------:R-:W-:-:S02]  /*6e70*/  LEA R45, R10, R43, 0x2 ;  /* 0x0000002b0a2d7211 */ /* 0x000fc400078e10ff */
[----:B------:R-:W-:Y:S02]  /*6e80*/  LEA.HI.X.SX32 R17, R37, R20, 0x1, P3 ;  /* 0x0000001425117211 */ /* 0x000fe400018f0eff */
[C---:B------:R-:W-:Y:S02]  /*6e90*/  LEA R47, R10.reuse, R45, 0x2 ;  /* 0x0000002d0a2f7211 */ /* 0x040fe400078e10ff */
[-C--:B------:R-:W-:Y:S02]  /*6ea0*/  LEA R14, P2, R35, R186.reuse, 0x1 ;  /* 0x000000ba230e7211 */ /* 0x080fe400078408ff */
[C---:B------:R-:W-:Y:S02]  /*6eb0*/  LEA R49, R10.reuse, R47, 0x2 ;  /* 0x0000002f0a317211 */ /* 0x040fe400078e10ff */
[----:B------:R-:W-:Y:S02]  /*6ec0*/  LEA R24, P3, R43, R186, 0x1 ;  /* 0x000000ba2b187211 */ /* 0x000fe400078608ff */
[----:B------:R-:W-:-:S02]  /*6ed0*/  LEA R51, R10, R49, 0x2 ;  /* 0x000000310a337211 */ /* 0x000fc400078e10ff */
[----:B------:R-:W-:Y:S02]  /*6ee0*/  LEA.HI.X.SX32 R193, R27, R20, 0x1, P1 ;  /* 0x000000141bc17211 */ /* 0x000fe400008f0eff */
[----:B------:R-:W-:Y:S02]  /*6ef0*/  LEA R53, R10, R51, 0x2 ;  /* 0x000000330a357211 */ /* 0x000fe400078e10ff */
[----:B------:R-:W-:Y:S02]  /*6f00*/  LOP3.LUT R28, R30, 0x7f, RZ, 0xc0, !PT ;  /* 0x0000007f1e1c7812 */ /* 0x000fe400078ec0ff */
[C---:B------:R-:W-:Y:S02]  /*6f10*/  LEA R55, R10.reuse, R53, 0x2 ;  /* 0x000000350a377211 */ /* 0x040fe400078e10ff */
[----:B------:R-:W-:Y:S02]  /*6f20*/  LEA R12, P1, R33, R186, 0x1 ;  /* 0x000000ba210c7211 */ /* 0x000fe400078208ff */
[----:B------:R-:W-:-:S02]  /*6f30*/  LEA R57, R10, R55, 0x2 ;  /* 0x000000370a397211 */ /* 0x000fc400078e10ff */
[-C--:B------:R-:W-:Y:S02]  /*6f40*/  LEA.HI.X.SX32 R15, R35, R20.reuse, 0x1, P2 ;  /* 0x00000014230f7211 */ /* 0x080fe400010f0eff */
[C---:B------:R-:W-:Y:S02]  /*6f50*/  LEA R59, R10.reuse, R57, 0x2 ;  /* 0x000000390a3b7211 */ /* 0x040fe400078e10ff */
[----:B------:R-:W-:Y:S02]  /*6f60*/  LEA.HI.X.SX32 R25, R43, R20, 0x1, P3 ;  /* 0x000000142b197211 */ /* 0x000fe400018f0eff */
[C---:B------:R-:W-:Y:S02]  /*6f70*/  LEA R125, R10.reuse, R59, 0x2 ;  /* 0x0000003b0a7d7211 */ /* 0x040fe400078e10ff */
[-C--:B------:R-:W-:Y:S02]  /*6f80*/  LEA R22, P2, R41, R186.reuse, 0x1 ;  /* 0x000000ba29167211 */ /* 0x080fe400078408ff */
[----:B------:R-:W-:Y:S01]  /*6f90*/  LEA R30, P3, R49, R186, 0x1 ;  /* 0x000000ba311e7211 */ /* 0x000fe200078608ff */
[----:B------:R-:W-:Y:S01]  /*6fa0*/  IMAD R127, R10, 0x4, R125 ;  /* 0x000000040a7f7824 */ /* 0x000fe200078e027d */
[----:B------:R-:W-:-:S02]  /*6fb0*/  LEA.HI.X.SX32 R13, R33, R20, 0x1, P1 ;  /* 0x00000014210d7211 */ /* 0x000fc400008f0eff */
[----:B------:R-:W-:Y:S02]  /*6fc0*/  ISETP.GE.U32.AND P0, PT, R28, 0x20, PT ;  /* 0x000000201c00780c */ /* 0x000fe40003f06070 */
[C---:B------:R-:W-:Y:S02]  /*6fd0*/  LEA R129, R10.reuse, R127, 0x2 ;  /* 0x0000007f0a817211 */ /* 0x040fe400078e10ff */
[----:B------:R-:W-:Y:S02]  /*6fe0*/  LEA R18, P1, R39, R186, 0x1 ;  /* 0x000000ba27127211 */ /* 0x000fe400078208ff */
[C---:B------:R-:W-:Y:S02]  /*6ff0*/  LEA R131, R10.reuse, R129, 0x2 ;  /* 0x000000810a837211 */ /* 0x040fe400078e10ff */
[-C--:B------:R-:W-:Y:S02]  /*7000*/  LEA.HI.X.SX32 R23, R41, R20.reuse, 0x1, P2 ;  /* 0x0000001429177211 */ /* 0x080fe400010f0eff */
[----:B------:R-:W-:Y:S01]  /*7010*/  LEA.HI.X.SX32 R31, R49, R20, 0x1, P3 ;  /* 0x00000014311f7211 */ /* 0x000fe200018f0eff */
[----:B------:R-:W-:Y:S01]  /*7020*/  IMAD R133, R10, 0x4, R131 ;  /* 0x000000040a857824 */ /* 0x000fe200078e0283 */
[----:B------:R-:W-:-:S02]  /*7030*/  LEA R28, P2, R47, R186, 0x1 ;  /* 0x000000ba2f1c7211 */ /* 0x000fc400078408ff */
[----:B------:R-:W-:Y:S02]  /*7040*/  LEA R36, P3, R55, R186, 0x1 ;  /* 0x000000ba37247211 */ /* 0x000fe400078608ff */
[C---:B------:R-:W-:Y:S02]  /*7050*/  LEA R135, R10.reuse, R133, 0x2 ;  /* 0x000000850a877211 */ /* 0x040fe400078e10ff */
[----:B------:R-:W-:Y:S02]  /*7060*/  LEA.HI.X.SX32 R19, R39, R20, 0x1, P1 ;  /* 0x0000001427137211 */ /* 0x000fe400008f0eff */
[C---:B------:R-:W-:Y:S02]  /*7070*/  LEA R137, R10.reuse, R135, 0x2 ;  /* 0x000000870a897211 */ /* 0x040fe400078e10ff */
[----:B------:R-:W-:Y:S02]  /*7080*/  LEA R26, P1, R45, R186, 0x1 ;  /* 0x000000ba2d1a7211 */ /* 0x000fe400078208ff */
[-C--:B------:R-:W-:Y:S01]  /*7090*/  LEA.HI.X.SX32 R29, R47, R20.reuse, 0x1, P2 ;  /* 0x000000142f1d7211 */ /* 0x080fe200010f0eff */
[----:B------:R-:W-:Y:S01]  /*70a0*/  IMAD R139, R10, 0x4, R137 ;  /* 0x000000040a8b7824 */ /* 0x000fe200078e0289 */
[----:B------:R-:W-:-:S02]  /*70b0*/  LEA.HI.X.SX32 R37, R55, R20, 0x1, P3 ;  /* 0x0000001437257211 */ /* 0x000fc400018f0eff */
[-C--:B------:R-:W-:Y:S02]  /*70c0*/  LEA R34, P2, R53, R186.reuse, 0x1 ;  /* 0x000000ba35227211 */ /* 0x080fe400078408ff */
[C---:B------:R-:W-:Y:S02]  /*70d0*/  LEA R141, R10.reuse, R139, 0x2 ;  /* 0x0000008b0a8d7211 */ /* 0x040fe400078e10ff */
[----:B------:R-:W-:Y:S02]  /*70e0*/  LEA R42, P3, R125, R186, 0x1 ;  /* 0x000000ba7d2a7211 */ /* 0x000fe400078608ff */
[C---:B------:R-:W-:Y:S02]  /*70f0*/  LEA R143, R10.reuse, R141, 0x2 ;  /* 0x0000008d0a8f7211 */ /* 0x040fe400078e10ff */
[----:B------:R-:W-:Y:S02]  /*7100*/  LEA.HI.X.SX32 R27, R45, R20, 0x1, P1 ;  /* 0x000000142d1b7211 */ /* 0x000fe400008f0eff */
[----:B------:R-:W-:Y:S01]  /*7110*/  LEA R32, P1, R51, R186, 0x1 ;  /* 0x000000ba33207211 */ /* 0x000fe200078208ff */
[----:B------:R-:W-:Y:S01]  /*7120*/  IMAD R145, R10, 0x4, R143 ;  /* 0x000000040a917824 */ /* 0x000fe200078e028f */
[----:B------:R-:W-:-:S02]  /*7130*/  LEA.HI.X.SX32 R35, R53, R20, 0x1, P2 ;  /* 0x0000001435237211 */ /* 0x000fc400010f0eff */
[----:B------:R-:W-:Y:S02]  /*7140*/  LEA.HI.X.SX32 R43, R125, R20, 0x1, P3 ;  /* 0x000000147d2b7211 */ /* 0x000fe400018f0eff */
[C---:B------:R-:W-:Y:S02]  /*7150*/  LEA R147, R10.reuse, R145, 0x2 ;  /* 0x000000910a937211 */ /* 0x040fe400078e10ff */
[-C--:B------:R-:W-:Y:S02]  /*7160*/  LEA R40, P2, R59, R186.reuse, 0x1 ;  /* 0x000000ba3b287211 */ /* 0x080fe400078408ff */
[C---:B------:R-:W-:Y:S02]  /*7170*/  LEA R149, R10.reuse, R147, 0x2 ;  /* 0x000000930a957211 */ /* 0x040fe400078e10ff */
[----:B------:R-:W-:Y:S02]  /*7180*/  LEA R48, P3, R131, R186, 0x1 ;  /* 0x000000ba83307211 */ /* 0x000fe400078608ff */
[----:B------:R-:W-:Y:S01]  /*7190*/  LEA.HI.X.SX32 R33, R51, R20, 0x1, P1 ;  /* 0x0000001433217211 */ /* 0x000fe200008f0eff */
[----:B------:R-:W-:Y:S01]  /*71a0*/  IMAD R151, R10, 0x4, R149 ;  /* 0x000000040a977824 */ /* 0x000fe200078e0295 */
[----:B------:R-:W-:-:S02]  /*71b0*/  LEA R38, P1, R57, R186, 0x1 ;  /* 0x000000ba39267211 */ /* 0x000fc400078208ff */
        /* <DEDUP_REMOVED lines=8> */
[----:B------:R-:W-:Y:S02]  /*7240*/  LEA R44, P1, R127, R186, 0x1 ;  /* 0x000000ba7f2c7211 */ /* 0x000fe400078208ff */
[C---:B------:R-:W-:Y:S02]  /*7250*/  LEA R159, R10.reuse, R157, 0x2 ;  /* 0x0000009d0a9f7211 */ /* 0x040fe400078e10ff */
        /* <DEDUP_REMOVED lines=31> */
[-C--:B------:R-:W-:Y:S02]  /*7450*/  LEA R134, P2, R153, R186.reuse, 0x1 ;  /* 0x000000ba99867211 */ /* 0x080fe400078408ff */
[----:B------:R-:W-:Y:S02]  /*7460*/  LEA R142, P3, R161, R186, 0x1 ;  /* 0x000000baa18e7211 */ /* 0x000fe400078608ff */
[----:B------:R-:W-:Y:S02]  /*7470*/  LEA.HI.X.SX32 R127, R145, R20, 0x1, P1 ;  /* 0x00000014917f7211 */ /* 0x000fe400008f0eff */
[----:B------:R-:W-:Y:S02]  /*7480*/  LEA R132, P1, R151, R186, 0x1 ;  /* 0x000000ba97847211 */ /* 0x000fe400078208ff */
[----:B------:R-:W-:-:S02]  /*7490*/  LEA.HI.X.SX32 R135, R153, R20, 0x1, P2 ;  /* 0x0000001499877211 */ /* 0x000fc400010f0eff */
[----:B------:R-:W-:Y:S02]  /*74a0*/  LEA.HI.X.SX32 R143, R161, R20, 0x1, P3 ;  /* 0x00000014a18f7211 */ /* 0x000fe400018f0eff */
[-C--:B------:R-:W-:Y:S02]  /*74b0*/  LEA R140, P2, R159, R186.reuse, 0x1 ;  /* 0x000000ba9f8c7211 */ /* 0x080fe400078408ff */
[----:B------:R-:W-:Y:S02]  /*74c0*/  LEA R148, P3, R167, R186, 0x1 ;  /* 0x000000baa7947211 */ /* 0x000fe400078608ff */
[----:B------:R-:W-:Y:S02]  /*74d0*/  LEA R183, R10, R181, 0x2 ;  /* 0x000000b50ab77211 */ /* 0x000fe400078e10ff */
[----:B------:R-:W-:Y:S02]  /*74e0*/  LEA.HI.X.SX32 R133, R151, R20, 0x1, P1 ;  /* 0x0000001497857211 */ /* 0x000fe400008f0eff */
[----:B------:R-:W-:-:S02]  /*74f0*/  LEA R138, P1, R157, R186, 0x1 ;  /* 0x000000ba9d8a7211 */ /* 0x000fc400078208ff */
[-C--:B------:R-:W-:Y:S02]  /*7500*/  LEA.HI.X.SX32 R141, R159, R20.reuse, 0x1, P2 ;  /* 0x000000149f8d7211 */ /* 0x080fe400010f0eff */
[----:B------:R-:W-:Y:S02]  /*7510*/  LEA.HI.X.SX32 R149, R167, R20, 0x1, P3 ;  /* 0x00000014a7957211 */ /* 0x000fe400018f0eff */
[----:B------:R-:W-:Y:S02]  /*7520*/  LEA R146, P2, R165, R186, 0x1 ;  /* 0x000000baa5927211 */ /* 0x000fe400078408ff */
[C---:B------:R-:W-:Y:S02]  /*7530*/  LEA R167, R10.reuse, R183, 0x2 ;  /* 0x000000b70aa77211 */ /* 0x040fe400078e10ff */
[----:B------:R-:W-:Y:S02]  /*7540*/  LEA.HI.X.SX32 R139, R157, R20, 0x1, P1 ;  /* 0x000000149d8b7211 */ /* 0x000fe400008f0eff */
[----:B------:R-:W-:Y:S01]  /*7550*/  LEA R144, P1, R163, R186, 0x1 ;  /* 0x000000baa3907211 */ /* 0x000fe200078208ff */
[----:B------:R-:W-:Y:S01]  /*7560*/  IMAD R185, R10, 0x4, R167 ;  /* 0x000000040ab97824 */ /* 0x000fe200078e02a7 */
[----:B------:R-:W-:-:S02]  /*7570*/  LEA.HI.X.SX32 R147, R165, R20, 0x1, P2 ;  /* 0x00000014a5937211 */ /* 0x000fc400010f0eff */
[----:B------:R-:W-:Y:S02]  /*7580*/  LEA R152, P2, R171, R186, 0x1 ;  /* 0x000000baab987211 */ /* 0x000fe400078408ff */
[----:B------:R-:W-:Y:S02]  /*7590*/  LEA.HI.X.SX32 R145, R163, R20, 0x1, P1 ;  /* 0x00000014a3917211 */ /* 0x000fe400008f0eff */
[-C--:B------:R-:W-:Y:S02]  /*75a0*/  LEA R150, P1, R169, R186.reuse, 0x1 ;  /* 0x000000baa9967211 */ /* 0x080fe400078208ff */
[----:B------:R-:W-:Y:S02]  /*75b0*/  LEA R154, P3, R173, R186, 0x1 ;  /* 0x000000baad9a7211 */ /* 0x000fe400078608ff */
[----:B------:R-:W-:Y:S02]  /*75c0*/  LEA.HI.X.SX32 R153, R171, R20, 0x1, P2 ;  /* 0x00000014ab997211 */ /* 0x000fe400010f0eff */
[----:B------:R-:W-:-:S02]  /*75d0*/  LEA R171, R10, R185, 0x2 ;  /* 0x000000b90aab7211 */ /* 0x000fc400078e10ff */
[-C--:B------:R-:W-:Y:S02]  /*75e0*/  LEA.HI.X.SX32 R151, R169, R20.reuse, 0x1, P1 ;  /* 0x00000014a9977211 */ /* 0x080fe400008f0eff */
[----:B------:R-:W-:Y:S02]  /*75f0*/  LEA.HI.X.SX32 R155, R173, R20, 0x1, P3 ;  /* 0x00000014ad9b7211 */ /* 0x000fe400018f0eff */
[C---:B------:R-:W-:Y:S02]  /*7600*/  LEA R156, P1, R175.reuse, R186, 0x1 ;  /* 0x000000baaf9c7211 */ /* 0x040fe400078208ff */
[C---:B------:R-:W-:Y:S02]  /*7610*/  LEA R173, R10.reuse, R171, 0x2 ;  /* 0x000000ab0aad7211 */ /* 0x040fe400078e10ff */
[----:B------:R-:W-:Y:S02]  /*7620*/  LEA.HI.X.SX32 R157, R175, R20, 0x1, P1 ;  /* 0x00000014af9d7211 */ /* 0x000fe400008f0eff */
[-C--:B------:R-:W-:Y:S01]  /*7630*/  LEA R158, P2, R177, R186.reuse, 0x1 ;  /* 0x000000bab19e7211 */ /* 0x080fe200078408ff */
[----:B------:R-:W-:Y:S01]  /*7640*/  IMAD R175, R10, 0x4, R173 ;  /* 0x000000040aaf7824 */ /* 0x000fe200078e02ad */
[----:B------:R-:W-:-:S02]  /*7650*/  LEA R160, P3, R179, R186, 0x1 ;  /* 0x000000bab3a07211 */ /* 0x000fc400078608ff */
[-C--:B------:R-:W-:Y:S02]  /*7660*/  LEA.HI.X.SX32 R159, R177, R20.reuse, 0x1, P2 ;  /* 0x00000014b19f7211 */ /* 0x080fe400010f0eff */
[C---:B------:R-:W-:Y:S02]  /*7670*/  LEA R177, R10.reuse, R175, 0x2 ;  /* 0x000000af0ab17211 */ /* 0x040fe400078e10ff */
[----:B------:R-:W-:Y:S02]  /*7680*/  LEA.HI.X.SX32 R161, R179, R20, 0x1, P3 ;  /* 0x00000014b3a17211 */ /* 0x000fe400018f0eff */
[C---:B------:R-:W-:Y:S02]  /*7690*/  LEA R162, P1, R181.reuse, R186, 0x1 ;  /* 0x000000bab5a27211 */ /* 0x040fe400078208ff */
[----:B------:R-:W-:Y:S02]  /*76a0*/  LEA R179, R10, R177, 0x2 ;  /* 0x000000b10ab37211 */ /* 0x000fe400078e10ff */
[----:B------:R-:W-:-:S02]  /*76b0*/  LEA.HI.X.SX32 R163, R181, R20, 0x1, P1 ;  /* 0x00000014b5a37211 */ /* 0x000fc400008f0eff */
[-C--:B------:R-:W-:Y:S01]  /*76c0*/  LEA R164, P2, R183, R186.reuse, 0x1 ;  /* 0x000000bab7a47211 */ /* 0x080fe200078408ff */
[C---:B------:R-:W-:Y:S01]  /*76d0*/  IMAD R181, R10.reuse, 0x4, R179 ;  /* 0x000000040ab57824 */ /* 0x040fe200078e02b3 */
[----:B------:R-:W-:Y:S02]  /*76e0*/  LEA R166, P3, R167, R186, 0x1 ;  /* 0x000000baa7a67211 */ /* 0x000fe400078608ff */
[----:B------:R-:W-:Y:S02]  /*76f0*/  LEA.HI.X.SX32 R165, R183, R20, 0x1, P2 ;  /* 0x00000014b7a57211 */ /* 0x000fe400010f0eff */
[----:B------:R-:W-:Y:S02]  /*7700*/  LEA R168, P1, R185, R186, 0x1 ;  /* 0x000000bab9a87211 */ /* 0x000fe400078208ff */
[----:B------:R-:W-:Y:S02]  /*7710*/  LEA R183, R10, R181, 0x2 ;  /* 0x000000b50ab77211 */ /* 0x000fe400078e10ff */
[----:B------:R-:W-:-:S02]  /*7720*/  LEA.HI.X.SX32 R167, R167, R20, 0x1, P3 ;  /* 0x00000014a7a77211 */ /* 0x000fc400018f0eff */
[-C--:B------:R-:W-:Y:S02]  /*7730*/  LEA R170, P2, R171, R186.reuse, 0x1 ;  /* 0x000000baabaa7211 */ /* 0x080fe400078408ff */
[----:B------:R-:W-:Y:S02]  /*7740*/  LEA R172, P3, R173, R186, 0x1 ;  /* 0x000000baadac7211 */ /* 0x000fe400078608ff */
[-C--:B------:R-:W-:Y:S02]  /*7750*/  LEA.HI.X.SX32 R169, R185, R20.reuse, 0x1, P1 ;  /* 0x00000014b9a97211 */ /* 0x080fe400008f0eff */
[C---:B------:R-:W-:Y:S02]  /*7760*/  LEA R185, R10.reuse, R183, 0x2 ;  /* 0x000000b70ab97211 */ /* 0x040fe400078e10ff */
[-C--:B------:R-:W-:Y:S02]  /*7770*/  LEA.HI.X.SX32 R171, R171, R20.reuse, 0x1, P2 ;  /* 0x00000014abab7211 */ /* 0x080fe400010f0eff */
[----:B------:R-:W-:Y:S01]  /*7780*/  LEA.HI.X.SX32 R173, R173, R20, 0x1, P3 ;  /* 0x00000014adad7211 */ /* 0x000fe200018f0eff */
[----:B------:R-:W-:Y:S01]  /*7790*/  IMAD R187, R10, 0x4, R185 ;  /* 0x000000040abb7824 */ /* 0x000fe200078e02b9 */
[----:B------:R-:W-:-:S02]  /*77a0*/  LEA R174, P1, R175, R186, 0x1 ;  /* 0x000000baafae7211 */ /* 0x000fc400078208ff */
[-C--:B------:R-:W-:Y:S02]  /*77b0*/  LEA R176, P2, R177, R186.reuse, 0x1 ;  /* 0x000000bab1b07211 */ /* 0x080fe400078408ff */
[----:B------:R-:W-:Y:S02]  /*77c0*/  LEA R178, P3, R179, R186, 0x1 ;  /* 0x000000bab3b27211 */ /* 0x000fe400078608ff */
[-C--:B------:R-:W-:Y:S02]  /*77d0*/  LEA.HI.X.SX32 R175, R175, R20.reuse, 0x1, P1 ;  /* 0x00000014afaf7211 */ /* 0x080fe400008f0eff */
[-C--:B------:R-:W-:Y:S02]  /*77e0*/  LEA.HI.X.SX32 R177, R177, R20.reuse, 0x1, P2 ;  /* 0x00000014b1b17211 */ /* 0x080fe400010f0eff */
[----:B------:R-:W-:Y:S02]  /*77f0*/  LEA.HI.X.SX32 R179, R179, R20, 0x1, P3 ;  /* 0x00000014b3b37211 */ /* 0x000fe400018f0eff */
[----:B------:R-:W-:-:S02]  /*7800*/  LEA R180, P1, R181, R186, 0x1 ;  /* 0x000000bab5b47211 */ /* 0x000fc400078208ff */
[-C--:B------:R-:W-:Y:S02]  /*7810*/  LEA R182, P2, R183, R186.reuse, 0x1 ;  /* 0x000000bab7b67211 */ /* 0x080fe400078408ff */
[-C--:B------:R-:W-:Y:S02]  /*7820*/  LEA R184, P3, R185, R186.reuse, 0x1 ;  /* 0x000000bab9b87211 */ /* 0x080fe400078608ff */
[----:B------:R-:W-:Y:S02]  /*7830*/  LEA R186, P4, R187, R186, 0x1 ;  /* 0x000000babbba7211 */ /* 0x000fe400078808ff */
[-C--:B------:R-:W-:Y:S02]  /*7840*/  LEA.HI.X.SX32 R181, R181, R20.reuse, 0x1, P1 ;  /* 0x00000014b5b57211 */ /* 0x080fe400008f0eff */
[-C--:B------:R-:W-:Y:S02]  /*7850*/  LEA.HI.X.SX32 R183, R183, R20.reuse, 0x1, P2 ;  /* 0x00000014b7b77211 */ /* 0x080fe400010f0eff */
[----:B------:R-:W-:-:S02]  /*7860*/  LEA.HI.X.SX32 R185, R185, R20, 0x1, P3 ;  /* 0x00000014b9b97211 */ /* 0x000fc400018f0eff */
[----:B------:R-:W-:Y:S01]  /*7870*/  LEA.HI.X.SX32 R187, R187, R20, 0x1, P4 ;  /* 0x00000014bbbb7211 */ /* 0x000fe200020f0eff */
[C---:B------:R-:W-:Y:S01]  /*7880*/  FMUL R20, R209.reuse, 8388608 ;  /* 0x4b000000d1147820 */ /* 0x040fe20000400000 */
[----:B------:R-:W-:Y:S02]  /*7890*/  FSETP.GEU.AND P2, PT, R209, 1.175494350822287508e-38, PT ;  /* 0x00800000d100780b */ /* 0x000fe40003f4e000 */
[C---:B------:R-:W-:Y:S02]  /*78a0*/  FSETP.GEU.AND P3, PT, R9.reuse, 1.175494350822287508e-38, PT ;  /* 0x008000000900780b */ /* 0x040fe40003f6e000 */
[----:B------:R-:W-:Y:S01]  /*78b0*/  FSEL R3, R20, R209, !P2 ;  /* 0x000000d114037208 */ /* 0x000fe20005000000 */
[----:B------:R-:W-:Y:S01]  /*78c0*/  FMUL R20, R9, 8388608 ;  /* 0x4b00000009147820 */ /* 0x000fe20000400000 */
[----:B------:R-:W-:Y:S02]  /*78d0*/  FSETP.GT.AND P1, PT, |R87|, 8.50705917302346158658e+37, PT ;  /* 0x7e8000005700780b */ /* 0x000fe40003f24200 */
[----:B------:R-:W-:-:S02]  /*78e0*/  FSEL R91, RZ, -23, P3 ;  /* 0xc1b80000ff5b7808 */ /* 0x000fc40001800000 */
[----:B------:R-:W-:Y:S02]  /*78f0*/  FSEL R20, R20, R9, !P3 ;  /* 0x0000000914147208 */ /* 0x000fe40005800000 */
[----:B------:R-:W-:Y:S02]  /*7900*/  FSETP.GEU.AND P3, PT, |R87|, 1.175494350822287508e-38, PT ;  /* 0x008000005700780b */ /* 0x000fe40003f6e200 */
[----:B------:R-:W-:Y:S02]  /*7910*/  MOV R10, R92 ;  /* 0x0000005c000a7202 */ /* 0x000fe40000000f00 */
[----:B------:R-:W-:Y:S02]  /*7920*/  FSEL R88, R88, R87, !P5 ;  /* 0x0000005758587208 */ /* 0x000fe40006800000 */
[----:B------:R-:W-:Y:S01]  /*7930*/  FSEL R92, RZ, -23, P2 ;  /* 0xc1b80000ff5c7808 */ /* 0x000fe20001000000 */
[----:B------:R-:W-:Y:S01]  /*7940*/  @P1 FMUL R63, R63, 0.25 ;  /* 0x3e8000003f3f1820 */ /* 0x000fe20000400000 */
[----:B------:R-:W-:Y:S01]  /*7950*/  FSETP.GT.AND P2, PT, |R11|, 8.50705917302346158658e+37, PT ;  /* 0x7e8000000b00780b */ /* 0x000fe20003f44200 */
[----:B------:R-:W-:Y:S01]  /*7960*/  @P1 FMUL R62, R62, 0.25 ;  /* 0x3e8000003e3e1820 */ /* 0x000fe20000400000 */
[----:B------:R-:W-:Y:S01]  /*7970*/  MOV R214, R80 ;  /* 0x0000005000d67202 */ /* 0x000fe20000000f00 */
[----:B------:R-:W-:Y:S01]  /*7980*/  @P1 FMUL R67, R67, 0.25 ;  /* 0x3e80000043431820 */ /* 0x000fe20000400000 */
[----:B------:R-:W-:Y:S01]  /*7990*/  FSETP.GEU.AND P4, PT, R11, 1.175494350822287508e-38, PT ;  /* 0x008000000b00780b */ /* 0x000fe20003f8e000 */
[----:B------:R-:W-:Y:S01]  /*79a0*/  @P1 FMUL R65, R65, 0.25 ;  /* 0x3e80000041411820 */ /* 0x000fe20000400000 */
[----:B------:R-:W-:Y:S01]  /*79b0*/  MOV R223, R81 ;  /* 0x0000005100df7202 */ /* 0x000fe20000000f00 */
[----:B------:R-:W-:Y:S01]  /*79c0*/  @P1 FMUL R75, R75, 0.25 ;  /* 0x3e8000004b4b1820 */ /* 0x000fe20000400000 */
[----:B------:R-:W-:Y:S01]  /*79d0*/  MOV R221, R68 ;  /* 0x0000004400dd7202 */ /* 0x000fe20000000f00 */
[----:B------:R-:W-:Y:S01]  /*79e0*/  @P1 FMUL R70, R70, 0.25 ;  /* 0x3e80000046461820 */ /* 0x000fe20000400000 */
[----:B------:R-:W-:Y:S01]  /*79f0*/  MOV R220, R60 ;  /* 0x0000003c00dc7202 */ /* 0x000fe20000000f00 */
[----:B------:R-:W-:Y:S01]  /*7a00*/  @P1 FMUL R225, R225, 0.25 ;  /* 0x3e800000e1e11820 */ /* 0x000fe20000400000 */
[----:B------:R-:W-:Y:S01]  /*7a10*/  MOV R66, R61 ;  /* 0x0000003d00427202 */ /* 0x000fe20000000f00 */
[----:B------:R-:W-:Y:S01]  /*7a20*/  @P1 FMUL R227, R227, 0.25 ;  /* 0x3e800000e3e31820 */ /* 0x000fe20000400000 */
[----:B------:R-:W-:Y:S01]  /*7a30*/  IADD3 R81, R20, -0x3f3504f3, RZ ;  /* 0xc0cafb0d14517810 */ /* 0x000fe20007ffe0ff */
[----:B------:R-:W-:Y:S01]  /*7a40*/  @P1 FMUL R79, R79, 0.25 ;  /* 0x3e8000004f4f1820 */ /* 0x000fe20000400000 */
[----:B------:R-:W-:Y:S01]  /*7a50*/  IADD3 R216, R3, -0x3f3504f3, RZ ;  /* 0xc0cafb0d03d87810 */ /* 0x000fe20007ffe0ff */
[----:B------:R-:W-:Y:S01]  /*7a60*/  @P1 FMUL R78, R78, 0.25 ;  /* 0x3e8000004e4e1820 */ /* 0x000fe20000400000 */
[----:B------:R-:W-:Y:S01]  /*7a70*/  IADD3 R83, R88, -0x3f3504f3, RZ ;  /* 0xc0cafb0d58537810 */ /* 0x000fe20007ffe0ff */
[----:B------:R-:W-:Y:S01]  /*7a80*/  @P1 FMUL R211, R211, 0.25 ;  /* 0x3e800000d3d31820 */ /* 0x000fe20000400000 */
[----:B------:R-:W-:Y:S01]  /*7a90*/  LOP3.LUT R81, R81, 0xff800000, RZ, 0xc0, !PT ;  /* 0xff80000051517812 */ /* 0x000fe200078ec0ff */
[----:B------:R-:W-:Y:S01]  /*7aa0*/  @P1 FMUL R87, R87, 0.25 ;  /* 0x3e80000057571820 */ /* 0x000fe20000400000 */
[----:B------:R-:W-:Y:S01]  /*7ab0*/  LOP3.LUT R216, R216, 0xff800000, RZ, 0xc0, !PT ;  /* 0xff800000d8d87812 */ /* 0x000fe200078ec0ff */
[----:B------:R-:W-:Y:S01]  /*7ac0*/  @P1 FMUL R219, R219, 0.25 ;  /* 0x3e800000dbdb1820 */ /* 0x000fe20000400000 */
[----:B------:R-:W-:Y:S01]  /*7ad0*/  LOP3.LUT R83, R83, 0xff800000, RZ, 0xc0, !PT ;  /* 0xff80000053537812 */ /* 0x000fe200078ec0ff */
[----:B------:R-:W-:Y:S01]  /*7ae0*/  @P1 FMUL R213, R213, 0.25 ;  /* 0x3e800000d5d51820 */ /* 0x000fe20000400000 */
[----:B------:R-:W-:Y:S01]  /*7af0*/  I2F R82, R81 ;  /* 0x0000005100527306 */ /* 0x000fe20000201400 */
[----:B------:R-:W-:Y:S01]  /*7b00*/  @P1 FMUL R217, R217, 0.25 ;  /* 0x3e800000d9d91820 */ /* 0x000fe20000400000 */
[----:B------:R-:W-:Y:S01]  /*7b10*/  FSEL R89, RZ, -23, P4 ;  /* 0xc1b80000ff597808 */ /* 0x000fe20002000000 */
[----:B------:R-:W-:Y:S01]  /*7b20*/  @P1 FMUL R218, R218, 0.25 ;  /* 0x3e800000dada1820 */ /* 0x000fe20000400000 */
[----:B------:R-:W-:Y:S01]  /*7b30*/  FSEL R90, RZ, -23, P5 ;  /* 0xc1b80000ff5a7808 */ /* 0x000fe20002800000 */
[----:B------:R-:W-:Y:S01]  /*7b40*/  @P1 FMUL R215, R215, 0.25 ;  /* 0x3e800000d7d71820 */ /* 0x000fe20000400000 */
[----:B------:R-:W-:Y:S01]  /*7b50*/  FSETP.GT.AND P1, PT, |R9|, 8.50705917302346158658e+37, PT ;  /* 0x7e8000000900780b */ /* 0x000fe20003f24200 */
[----:B------:R-:W-:Y:S01]  /*7b60*/  @!P3 FMUL R87, R87, 16777216 ;  /* 0x4b8000005757b820 */ /* 0x000fe20000400000 */
[----:B------:R-:W-:Y:S01]  /*7b70*/  I2F R85, R216 ;  /* 0x000000d800557306 */ /* 0x000fe20000201400 */
[----:B------:R-:W-:Y:S01]  /*7b80*/  @!P3 FMUL R63, R63, 16777216 ;  /* 0x4b8000003f3fb820 */ /* 0x000fe20000400000 */
[----:B------:R-:W-:Y:S01]  /*7b90*/  SHF.L.U32 R230, R236, 0x2, RZ ;  /* 0x00000002ece67819 */ /* 0x000fe200000006ff */
[----:B------:R-:W-:Y:S01]  /*7ba0*/  @!P3 FMUL R62, R62, 16777216 ;  /* 0x4b8000003e3eb820 */ /* 0x000fe20000400000 */
[----:B------:R-:W-:Y:S01]  /*7bb0*/  ISETP.GE.U32.AND P5, PT, R20, 0x7f800000, PT ;  /* 0x7f8000001400780c */ /* 0x000fe20003fa6070 */
[----:B------:R-:W-:-:S02]  /*7bc0*/  @!P3 FMUL R67, R67, 16777216 ;  /* 0x4b8000004343b820 */ /* 0x000fc40000400000 */
[----:B------:R-:W-:Y:S01]  /*7bd0*/  @!P3 FMUL R65, R65, 16777216 ;  /* 0x4b8000004141b820 */ /* 0x000fe20000400000 */
[----:B------:R-:W0:Y:S01]  /*7be0*/  MUFU.RCP R60, R87 ;  /* 0x00000057003c7308 */ /* 0x000e220000001000 */
[----:B------:R-:W-:Y:S02]  /*7bf0*/  @!P3 FMUL R75, R75, 16777216 ;  /* 0x4b8000004b4bb820 */ /* 0x000fe40000400000 */
[----:B------:R-:W-:Y:S02]  /*7c00*/  @!P3 FMUL R70, R70, 16777216 ;  /* 0x4b8000004646b820 */ /* 0x000fe40000400000 */
[----:B------:R-:W-:Y:S02]  /*7c10*/  @!P3 FMUL R225, R225, 16777216 ;  /* 0x4b800000e1e1b820 */ /* 0x000fe40000400000 */
[----:B------:R-:W-:Y:S01]  /*7c20*/  @!P3 FMUL R227, R227, 16777216 ;  /* 0x4b800000e3e3b820 */ /* 0x000fe20000400000 */
[----:B------:R1:W-:Y:S01]  /*7c30*/  I2F R69, R83 ;  /* 0x0000005300457306 */ /* 0x0003e20000201400 */
[----:B------:R-:W-:-:S02]  /*7c40*/  @!P3 FMUL R79, R79, 16777216 ;  /* 0x4b8000004f4fb820 */ /* 0x000fc40000400000 */
[----:B------:R-:W-:Y:S02]  /*7c50*/  @!P3 FMUL R78, R78, 16777216 ;  /* 0x4b8000004e4eb820 */ /* 0x000fe40000400000 */
[----:B------:R-:W-:Y:S02]  /*7c60*/  @!P3 FMUL R211, R211, 16777216 ;  /* 0x4b800000d3d3b820 */ /* 0x000fe40000400000 */
[----:B------:R-:W-:Y:S02]  /*7c70*/  @!P3 FMUL R219, R219, 16777216 ;  /* 0x4b800000dbdbb820 */ /* 0x000fe40000400000 */
[----:B------:R-:W-:Y:S01]  /*7c80*/  @!P3 FMUL R213, R213, 16777216 ;  /* 0x4b800000d5d5b820 */ /* 0x000fe20000400000 */
[----:B-1----:R-:W-:Y:S01]  /*7c90*/  IADD3 R83, R88, -R83, RZ ;  /* 0x8000005358537210 */ /* 0x002fe20007ffe0ff */
[----:B------:R-:W-:Y:S02]  /*7ca0*/  @!P3 FMUL R217, R217, 16777216 ;  /* 0x4b800000d9d9b820 */ /* 0x000fe40000400000 */
[----:B------:R-:W-:-:S02]  /*7cb0*/  @!P3 FMUL R218, R218, 16777216 ;  /* 0x4b800000dadab820 */ /* 0x000fc40000400000 */
[----:B------:R-:W-:Y:S01]  /*7cc0*/  @!P3 FMUL R215, R215, 16777216 ;  /* 0x4b800000d7d7b820 */ /* 0x000fe20000400000 */
[C---:B------:R-:W-:Y:S01]  /*7cd0*/  FSETP.GEU.AND P3, PT, |R11|.reuse, 1.175494350822287508e-38, PT ;  /* 0x008000000b00780b */ /* 0x040fe20003f6e200 */
[C---:B------:R-:W-:Y:S02]  /*7ce0*/  FMUL R80, R11.reuse, 8388608 ;  /* 0x4b0000000b507820 */ /* 0x040fe40000400000 */
[----:B------:R-:W-:Y:S02]  /*7cf0*/  @P2 FMUL R66, R66, 0.25 ;  /* 0x3e80000042422820 */ /* 0x000fe40000400000 */
[----:B------:R-:W-:Y:S01]  /*7d00*/  @P2 FMUL R220, R220, 0.25 ;  /* 0x3e800000dcdc2820 */ /* 0x000fe20000400000 */
[----:B------:R-:W-:Y:S01]  /*7d10*/  FSEL R21, R80, R11, !P4 ;  /* 0x0000000b50157208 */ /* 0x000fe20006000000 */
[----:B------:R-:W-:Y:S02]  /*7d20*/  @P2 FMUL R11, R11, 0.25 ;  /* 0x3e8000000b0b2820 */ /* 0x000fe40000400000 */
[----:B------:R-:W-:Y:S01]  /*7d30*/  @P2 FMUL R222, R222, 0.25 ;  /* 0x3e800000dede2820 */ /* 0x000fe20000400000 */
[C---:B------:R-:W-:Y:S01]  /*7d40*/  IADD3 R80, R21.reuse, -0x3f3504f3, RZ ;  /* 0xc0cafb0d15507810 */ /* 0x040fe20007ffe0ff */
[----:B------:R-:W-:Y:S01]  /*7d50*/  @P2 FMUL R64, R64, 0.25 ;  /* 0x3e80000040402820 */ /* 0x000fe20000400000 */
[----:B------:R-:W-:Y:S01]  /*7d60*/  ISETP.GE.U32.AND P4, PT, R21, 0x7f800000, PT ;  /* 0x7f8000001500780c */ /* 0x000fe20003f86070 */
[----:B------:R-:W-:Y:S01]  /*7d70*/  @P2 FMUL R74, R74, 0.25 ;  /* 0x3e8000004a4a2820 */ /* 0x000fe20000400000 */
[----:B------:R-:W-:Y:S01]  /*7d80*/  LOP3.LUT R80, R80, 0xff800000, RZ, 0xc0, !PT ;  /* 0xff80000050507812 */ /* 0x000fe200078ec0ff */
[----:B------:R-:W-:-:S02]  /*7d90*/  @P2 FMUL R221, R221, 0.25 ;  /* 0x3e800000dddd2820 */ /* 0x000fc40000400000 */
[----:B------:R-:W-:Y:S01]  /*7da0*/  @P2 FMUL R73, R73, 0.25 ;  /* 0x3e80000049492820 */ /* 0x000fe20000400000 */
[----:B------:R1:W-:Y:S01]  /*7db0*/  I2F R86, R80 ;  /* 0x0000005000567306 */ /* 0x0003e20000201400 */
[----:B------:R-:W-:Y:S02]  /*7dc0*/  @P2 FMUL R72, R72, 0.25 ;  /* 0x3e80000048482820 */ /* 0x000fe40000400000 */
[----:B------:R-:W-:Y:S02]  /*7dd0*/  @P2 FMUL R77, R77, 0.25 ;  /* 0x3e8000004d4d2820 */ /* 0x000fe40000400000 */
[----:B------:R-:W-:Y:S02]  /*7de0*/  @P2 FMUL R76, R76, 0.25 ;  /* 0x3e8000004c4c2820 */ /* 0x000fe40000400000 */
[----:B------:R-:W-:Y:S02]  /*7df0*/  @P2 FMUL R223, R223, 0.25 ;  /* 0x3e800000dfdf2820 */ /* 0x000fe40000400000 */
[----:B------:R-:W-:Y:S01]  /*7e00*/  @P2 FMUL R214, R214, 0.25 ;  /* 0x3e800000d6d62820 */ /* 0x000fe20000400000 */
[----:B-1----:R-:W-:Y:S01]  /*7e10*/  IADD3 R80, R21, -R80, RZ ;  /* 0x8000005015507210 */ /* 0x002fe20007ffe0ff */
[----:B------:R-:W-:-:S02]  /*7e20*/  @P2 FMUL R208, R208, 0.25 ;  /* 0x3e800000d0d02820 */ /* 0x000fc40000400000 */
[----:B------:R-:W-:Y:S02]  /*7e30*/  @P2 FMUL R84, R84, 0.25 ;  /* 0x3e80000054542820 */ /* 0x000fe40000400000 */
[----:B------:R-:W-:Y:S02]  /*7e40*/  @!P3 FMUL R11, R11, 16777216 ;  /* 0x4b8000000b0bb820 */ /* 0x000fe40000400000 */
[----:B------:R-:W-:Y:S02]  /*7e50*/  @P2 FMUL R207, R207, 0.25 ;  /* 0x3e800000cfcf2820 */ /* 0x000fe40000400000 */
[----:B------:R-:W-:Y:S01]  /*7e60*/  @P2 FMUL R206, R206, 0.25 ;  /* 0x3e800000cece2820 */ /* 0x000fe20000400000 */
[----:B------:R-:W-:Y:S01]  /*7e70*/  FSETP.GT.AND P2, PT, |R209|, 8.50705917302346158658e+37, PT ;  /* 0x7e800000d100780b */ /* 0x000fe20003f44200 */
[----:B------:R-:W-:Y:S01]  /*7e80*/  @!P3 FMUL R66, R66, 16777216 ;  /* 0x4b8000004242b820 */ /* 0x000fe20000400000 */
[----:B------:R-:W1:Y:S01]  /*7e90*/  MUFU.RCP R11, R11 ;  /* 0x0000000b000b7308 */ /* 0x000e620000001000 */
[----:B------:R-:W-:-:S02]  /*7ea0*/  @!P3 FMUL R220, R220, 16777216 ;  /* 0x4b800000dcdcb820 */ /* 0x000fc40000400000 */
[----:B------:R-:W-:Y:S02]  /*7eb0*/  @!P3 FMUL R222, R222, 16777216 ;  /* 0x4b800000dedeb820 */ /* 0x000fe40000400000 */
[----:B------:R-:W-:Y:S02]  /*7ec0*/  @!P3 FMUL R64, R64, 16777216 ;  /* 0x4b8000004040b820 */ /* 0x000fe40000400000 */
[----:B------:R-:W-:Y:S02]  /*7ed0*/  @!P3 FMUL R74, R74, 16777216 ;  /* 0x4b8000004a4ab820 */ /* 0x000fe40000400000 */
[----:B------:R-:W-:Y:S02]  /*7ee0*/  @!P3 FMUL R221, R221, 16777216 ;  /* 0x4b800000ddddb820 */ /* 0x000fe40000400000 */
[----:B------:R-:W-:Y:S02]  /*7ef0*/  @!P3 FMUL R73, R73, 16777216 ;  /* 0x4b8000004949b820 */ /* 0x000fe40000400000 */
        /* <DEDUP_REMOVED lines=8> */
[----:B------:R-:W-:Y:S01]  /*7f80*/  @!P3 FMUL R206, R206, 16777216 ;  /* 0x4b800000ceceb820 */ /* 0x000fe20000400000 */
[----:B------:R-:W-:Y:S01]  /*7f90*/  FSETP.GEU.AND P3, PT, |R9|, 1.175494350822287508e-38, PT ;  /* 0x008000000900780b */ /* 0x000fe20003f6e200 */
[----:B------:R-:W-:Y:S02]  /*7fa0*/  @P1 FMUL R95, R95, 0.25 ;  /* 0x3e8000005f5f1820 */ /* 0x000fe40000400000 */
[----:B------:R-:W-:Y:S02]  /*7fb0*/  @P1 FMUL R94, R94, 0.25 ;  /* 0x3e8000005e5e1820 */ /* 0x000fe40000400000 */
[----:B------:R-:W-:Y:S02]  /*7fc0*/  @P1 FMUL R99, R99, 0.25 ;  /* 0x3e80000063631820 */ /* 0x000fe40000400000 */
[----:B------:R-:W-:-:S02]  /*7fd0*/  @P1 FMUL R98, R98, 0.25 ;  /* 0x3e80000062621820 */ /* 0x000fc40000400000 */
[----:B------:R-:W-:Y:S02]  /*7fe0*/  @P1 FMUL R103, R103, 0.25 ;  /* 0x3e80000067671820 */ /* 0x000fe40000400000 */
[----:B------:R-:W-:Y:S02]  /*7ff0*/  @P1 FMUL R102, R102, 0.25 ;  /* 0x3e80000066661820 */ /* 0x000fe40000400000 */
        /* <DEDUP_REMOVED lines=10> */
[----:B------:R-:W-:Y:S01]  /*80a0*/  @P1 FMUL R122, R122, 0.25 ;  /* 0x3e8000007a7a1820 */ /* 0x000fe20000400000 */
[C---:B------:R-:W-:Y:S01]  /*80b0*/  FSETP.GEU.AND P1, PT, |R209|.reuse, 1.175494350822287508e-38, PT ;  /* 0x00800000d100780b */ /* 0x040fe20003f2e200 */
[----:B------:R-:W-:Y:S02]  /*80c0*/  @P2 FMUL R209, R209, 0.25 ;  /* 0x3e800000d1d12820 */ /* 0x000fe40000400000 */
[----:B0-----:R-:W-:Y:S02]  /*80d0*/  FMUL R68, R60, R217 ;  /* 0x000000d93c447220 */ /* 0x001fe40000400000 */
[----:B------:R-:W-:Y:S02]  /*80e0*/  @!P3 FMUL R9, R9, 16777216 ;  /* 0x4b8000000909b820 */ /* 0x000fe40000400000 */
[C---:B-1----:R-:W-:Y:S02]  /*80f0*/  FMUL R217, R11.reuse, R220 ;  /* 0x000000dc0bd97220 */ /* 0x042fe40000400000 */
[----:B------:R-:W-:-:S02]  /*8100*/  FMUL R220, R11, R222 ;  /* 0x000000de0bdc7220 */ /* 0x000fc40000400000 */
[----:B------:R-:W-:Y:S02]  /*8110*/  FMUL R222, R11, R64 ;  /* 0x000000400bde7220 */ /* 0x000fe40000400000 */
[----:B------:R-:W-:Y:S01]  /*8120*/  @!P1 FMUL R209, R209, 16777216 ;  /* 0x4b800000d1d19820 */ /* 0x000fe20000400000 */
[----:B------:R-:W0:Y:S01]  /*8130*/  MUFU.RCP R64, R9 ;  /* 0x0000000900407308 */ /* 0x000e220000001000 */
[----:B------:R-:W-:Y:S02]  /*8140*/  @P2 FMUL R10, R10, 0.25 ;  /* 0x3e8000000a0a2820 */ /* 0x000fe40000400000 */
[----:B------:R-:W-:Y:S02]  /*8150*/  @P2 FMUL R93, R93, 0.25 ;  /* 0x3e8000005d5d2820 */ /* 0x000fe40000400000 */
[----:B------:R-:W-:Y:S02]  /*8160*/  @P2 FMUL R97, R97, 0.25 ;  /* 0x3e80000061612820 */ /* 0x000fe40000400000 */
[----:B------:R-:W-:Y:S01]  /*8170*/  @P2 FMUL R100, R100, 0.25 ;  /* 0x3e80000064642820 */ /* 0x000fe20000400000 */
[----:B------:R-:W1:Y:S01]  /*8180*/  MUFU.RCP R209, R209 ;  /* 0x000000d100d17308 */ /* 0x000e620000001000 */
[----:B------:R-:W-:-:S02]  /*8190*/  @P2 FMUL R116, R116, 0.25 ;  /* 0x3e80000074742820 */ /* 0x000fc40000400000 */
[----:B------:R-:W-:Y:S02]  /*81a0*/  @P2 FMUL R120, R120, 0.25 ;  /* 0x3e80000078782820 */ /* 0x000fe40000400000 */
[----:B------:R-:W-:Y:S02]  /*81b0*/  FFMA.FTZ R91, R82, 1.1920928955078125e-07, R91 ;  /* 0x34000000525b7823 */ /* 0x000fe4000001005b */
[----:B------:R-:W-:Y:S02]  /*81c0*/  @!P3 FMUL R95, R95, 16777216 ;  /* 0x4b8000005f5fb820 */ /* 0x000fe40000400000 */
        /* <DEDUP_REMOVED lines=10> */
[----:B------:R-:W-:Y:S01]  /*8270*/  ISETP.GE.U32.AND P2, PT, R3, 0x7f800000, PT ;  /* 0x7f8000000300780c */ /* 0x000fe20003f46070 */
[----:B------:R-:W-:Y:S02]  /*8280*/  FFMA.FTZ R92, R85, 1.1920928955078125e-07, R92 ;  /* 0x34000000555c7823 */ /* 0x000fe4000001005c */
[----:B------:R-:W-:Y:S02]  /*8290*/  FFMA.FTZ R89, R86, 1.1920928955078125e-07, R89 ;  /* 0x3400000056597823 */ /* 0x000fe40000010059 */
[----:B------:R-:W-:Y:S02]  /*82a0*/  FFMA.FTZ R90, R69, 1.1920928955078125e-07, R90 ;  /* 0x34000000455a7823 */ /* 0x000fe4000001005a */
[C---:B------:R-:W-:Y:S02]  /*82b0*/  FMUL R82, R60.reuse, R63 ;  /* 0x0000003f3c527220 */ /* 0x040fe40000400000 */
[----:B------:R-:W-:-:S02]  /*82c0*/  FMUL R71, R60, R62 ;  /* 0x0000003e3c477220 */ /* 0x000fc40000400000 */
[----:B------:R-:W-:Y:S02]  /*82d0*/  @!P3 FMUL R94, R94, 16777216 ;  /* 0x4b8000005e5eb820 */ /* 0x000fe40000400000 */
[----:B------:R-:W-:Y:S02]  /*82e0*/  @!P3 FMUL R99, R99, 16777216 ;  /* 0x4b8000006363b820 */ /* 0x000fe40000400000 */
[----:B------:R-:W-:Y:S02]  /*82f0*/  @!P3 FMUL R102, R102, 16777216 ;  /* 0x4b8000006666b820 */ /* 0x000fe40000400000 */
[----:B------:R-:W-:Y:S02]  /*8300*/  @!P3 FMUL R106, R106, 16777216 ;  /* 0x4b8000006a6ab820 */ /* 0x000fe40000400000 */
[----:B------:R-:W-:Y:S02]  /*8310*/  @!P1 FMUL R10, R10, 16777216 ;  /* 0x4b8000000a0a9820 */ /* 0x000fe40000400000 */
[----:B------:R-:W-:-:S02]  /*8320*/  FMUL R85, R60, R67 ;  /* 0x000000433c557220 */ /* 0x000fc40000400000 */
[C---:B------:R-:W-:Y:S02]  /*8330*/  FMUL R212, R60.reuse, R65 ;  /* 0x000000413cd47220 */ /* 0x040fe40000400000 */
[C---:B------:R-:W-:Y:S02]  /*8340*/  FMUL R86, R60.reuse, R75 ;  /* 0x0000004b3c567220 */ /* 0x040fe40000400000 */
[C---:B------:R-:W-:Y:S01]  /*8350*/  FMUL R70, R60.reuse, R70 ;  /* 0x000000463c467220 */ /* 0x040fe20000400000 */
[----:B------:R-:W-:Y:S01]  /*8360*/  F2FP.PACK_AB R71, R71, R212 ;  /* 0x000000d44747723e */ /* 0x000fe200000000ff */
[C---:B------:R-:W-:Y:S02]  /*8370*/  FMUL R87, R60.reuse, R225 ;  /* 0x000000e13c577220 */ /* 0x040fe40000400000 */
[C---:B------:R-:W-:Y:S02]  /*8380*/  FMUL R63, R60.reuse, R227 ;  /* 0x000000e33c3f7220 */ /* 0x040fe40000400000 */
[----:B------:R-:W-:-:S02]  /*8390*/  FMUL R210, R60, R79 ;  /* 0x0000004f3cd27220 */ /* 0x000fc40000400000 */
[----:B------:R-:W-:Y:S01]  /*83a0*/  FMUL R69, R60, R78 ;  /* 0x0000004e3c457220 */ /* 0x000fe20000400000 */
[----:B------:R-:W-:Y:S01]  /*83b0*/  F2FP.PACK_AB R70, R70, R63 ;  /* 0x0000003f4646723e */ /* 0x000fe200000000ff */
[C---:B------:R-:W-:Y:S01]  /*83c0*/  FMUL R211, R60.reuse, R211 ;  /* 0x000000d33cd37220 */ /* 0x040fe20000400000 */
[----:B------:R-:W-:Y:S01]  /*83d0*/  F2FP.PACK_AB R63, R217, R222 ;  /* 0x000000ded93f723e */ /* 0x000fe200000000ff */
[C---:B------:R-:W-:Y:S02]  /*83e0*/  FMUL R62, R60.reuse, R219 ;  /* 0x000000db3c3e7220 */ /* 0x040fe40000400000 */
[C---:B------:R-:W-:Y:S02]  /*83f0*/  FMUL R213, R60.reuse, R213 ;  /* 0x000000d53cd57220 */ /* 0x040fe40000400000 */
[C---:B------:R-:W-:Y:S01]  /*8400*/  FMUL R218, R60.reuse, R218 ;  /* 0x000000da3cda7220 */ /* 0x040fe20000400000 */
[----:B------:R-:W-:Y:S01]  /*8410*/  F2FP.PACK_AB R69, R69, R62 ;  /* 0x0000003e4545723e */ /* 0x000fe200000000ff */
[----:B------:R-:W-:-:S02]  /*8420*/  FMUL R61, R60, R215 ;  /* 0x000000d73c3d7220 */ /* 0x000fc40000400000 */
[----:B------:R-:W-:Y:S02]  /*8430*/  FMUL R228, R11, R223 ;  /* 0x000000df0be47220 */ /* 0x000fe40000400000 */
[----:B------:R-:W-:Y:S01]  /*8440*/  @!P3 FMUL R98, R98, 16777216 ;  /* 0x4b8000006262b820 */ /* 0x000fe20000400000 */
[----:B------:R-:W-:Y:S01]  /*8450*/  F2FP.PACK_AB R68, R68, R61 ;  /* 0x0000003d4444723e */ /* 0x000fe200000000ff */
        /* <DEDUP_REMOVED lines=9> */
[----:B------:R-:W-:Y:S01]  /*84f0*/  @!P3 FMUL R122, R122, 16777216 ;  /* 0x4b8000007a7ab820 */ /* 0x000fe20000400000 */
[----:B------:R-:W-:Y:S01]  /*8500*/  FSETP.NEU.AND P3, PT, R3, RZ, PT ;  /* 0x000000ff0300720b */ /* 0x000fe20003f6d000 */
[----:B------:R-:W-:-:S02]  /*8510*/  @!P1 FMUL R93, R93, 16777216 ;  /* 0x4b8000005d5d9820 */ /* 0x000fc40000400000 */
[----:B------:R-:W-:Y:S02]  /*8520*/  @!P1 FMUL R97, R97, 16777216 ;  /* 0x4b80000061619820 */ /* 0x000fe40000400000 */
[C---:B------:R-:W-:Y:S02]  /*8530*/  FMUL R215, R11.reuse, R66 ;  /* 0x000000420bd77220 */ /* 0x040fe40000400000 */
[C---:B------:R-:W-:Y:S02]  /*8540*/  FMUL R219, R11.reuse, R74 ;  /* 0x0000004a0bdb7220 */ /* 0x040fe40000400000 */
[C---:B------:R-:W-:Y:S02]  /*8550*/  FMUL R221, R11.reuse, R221 ;  /* 0x000000dd0bdd7220 */ /* 0x040fe40000400000 */
[C---:B------:R-:W-:Y:S02]  /*8560*/  FMUL R224, R11.reuse, R73 ;  /* 0x000000490be07220 */ /* 0x040fe40000400000 */
[----:B------:R-:W-:-:S02]  /*8570*/  FMUL R226, R11, R72 ;  /* 0x000000480be27220 */ /* 0x000fc40000400000 */
[C---:B------:R-:W-:Y:S02]  /*8580*/  FMUL R225, R11.reuse, R77 ;  /* 0x0000004d0be17220 */ /* 0x040fe40000400000 */
[----:B------:R-:W-:Y:S01]  /*8590*/  FMUL R227, R11, R76 ;  /* 0x0000004c0be37220 */ /* 0x000fe20000400000 */
[----:B------:R-:W-:Y:S01]  /*85a0*/  F2FP.PACK_AB R62, R221, R226 ;  /* 0x000000e2dd3e723e */ /* 0x000fe200000000ff */
[C---:B------:R-:W-:Y:S02]  /*85b0*/  FMUL R214, R11.reuse, R214 ;  /* 0x000000d60bd67220 */ /* 0x040fe40000400000 */
[C---:B------:R-:W-:Y:S02]  /*85c0*/  FMUL R208, R11.reuse, R208 ;  /* 0x000000d00bd07220 */ /* 0x040fe40000400000 */
[----:B------:R-:W-:Y:S01]  /*85d0*/  FMUL R60, R11, R84 ;  /* 0x000000540b3c7220 */ /* 0x000fe20000400000 */
[----:B------:R-:W-:Y:S01]  /*85e0*/  F2FP.PACK_AB R61, R227, R214 ;  /* 0x000000d6e33d723e */ /* 0x000fe200000000ff */
[----:B------:R-:W-:-:S02]  /*85f0*/  FMUL R207, R11, R207 ;  /* 0x000000cf0bcf7220 */ /* 0x000fc40000400000 */
[----:B------:R-:W-:Y:S02]  /*8600*/  FMUL R223, R11, R206 ;  /* 0x000000ce0bdf7220 */ /* 0x000fe40000400000 */
[----:B------:R-:W-:Y:S02]  /*8610*/  @!P1 FMUL R100, R100, 16777216 ;  /* 0x4b80000064649820 */ /* 0x000fe40000400000 */
[----:B------:R-:W-:Y:S01]  /*8620*/  @!P1 FMUL R116, R116, 16777216 ;  /* 0x4b80000074749820 */ /* 0x000fe20000400000 */
[----:B------:R-:W-:Y:S01]  /*8630*/  F2FP.PACK_AB R60, R60, R223 ;  /* 0x000000df3c3c723e */ /* 0x000fe200000000ff */
[----:B------:R-:W-:Y:S02]  /*8640*/  @!P1 FMUL R120, R120, 16777216 ;  /* 0x4b80000078789820 */ /* 0x000fe40000400000 */
[----:B0-----:R-:W-:Y:S02]  /*8650*/  FMUL R11, R64, R95 ;  /* 0x0000005f400b7220 */ /* 0x001fe40000400000 */
        /* <DEDUP_REMOVED lines=9> */
[----:B------:R-:W-:Y:S01]  /*86f0*/  @!P1 FMUL R121, R121, 16777216 ;  /* 0x4b80000079799820 */ /* 0x000fe20000400000 */
[----:B------:R-:W-:Y:S01]  /*8700*/  ISETP.GE.U32.AND P1, PT, R88, 0x7f800000, PT ;  /* 0x7f8000005800780c */ /* 0x000fe20003f26070 */
[C---:B------:R-:W-:Y:S02]  /*8710*/  FMUL R79, R64.reuse, R94 ;  /* 0x0000005e404f7220 */ /* 0x040fe40000400000 */
[C---:B------:R-:W-:Y:S02]  /*8720*/  FMUL R84, R64.reuse, R99 ;  /* 0x0000006340547220 */ /* 0x040fe40000400000 */
[----:B------:R-:W-:-:S02]  /*8730*/  FMUL R78, R64, R102 ;  /* 0x00000066404e7220 */ /* 0x000fc40000400000 */
[C---:B------:R-:W-:Y:S01]  /*8740*/  FMUL R95, R64.reuse, R106 ;  /* 0x0000006a405f7220 */ /* 0x040fe20000400000 */
[----:B------:R-:W-:Y:S01]  /*8750*/  F2FP.PACK_AB R11, R11, R84 ;  /* 0x000000540b0b723e */ /* 0x000fe200000000ff */
[----:B-1----:R-:W-:Y:S02]  /*8760*/  FMUL R67, R209, R10 ;  /* 0x0000000ad1437220 */ /* 0x002fe40000400000 */
[----:B------:R-:W-:Y:S01]  /*8770*/  FMUL R98, R64, R98 ;  /* 0x0000006240627220 */ /* 0x000fe20000400000 */
[----:B------:R-:W-:Y:S01]  /*8780*/  F2FP.PACK_AB R78, R78, R95 ;  /* 0x0000005f4e4e723e */ /* 0x000fe200000000ff */
[----:B------:R-:W-:Y:S01]  /*8790*/  FMUL R103, R64, R103 ;  /* 0x0000006740677220 */ /* 0x000fe20000400000 */
[----:B------:R-:W-:Y:S01]  /*87a0*/  LOP3.LUT R95, R8, 0x70, R230, 0x78, !PT ;  /* 0x00000070085f7812 */ /* 0x000fe200078e78e6 */
[C---:B------:R-:W-:Y:S01]  /*87b0*/  FMUL R94, R64.reuse, R107 ;  /* 0x0000006b405e7220 */ /* 0x040fe20000400000 */
[----:B------:R-:W-:Y:S01]  /*87c0*/  F2FP.PACK_AB R79, R79, R98 ;  /* 0x000000624f4f723e */ /* 0x000fe200000000ff */
[----:B------:R-:W-:-:S02]  /*87d0*/  FMUL R9, R64, R111 ;  /* 0x0000006f40097220 */ /* 0x000fc40000400000 */
[C---:B------:R-:W-:Y:S01]  /*87e0*/  FMUL R77, R64.reuse, R110 ;  /* 0x0000006e404d7220 */ /* 0x040fe20000400000 */
[----:B------:R-:W-:Y:S01]  /*87f0*/  STS.128 [R95+0x100], R60 ;  /* 0x0001003c5f007388 */ /* 0x000fe20000000c00 */
[C---:B------:R-:W-:Y:S02]  /*8800*/  FMUL R102, R64.reuse, R115 ;  /* 0x0000007340667220 */ /* 0x040fe40000400000 */
[C---:B------:R-:W-:Y:S01]  /*8810*/  FMUL R114, R64.reuse, R114 ;  /* 0x0000007240727220 */ /* 0x040fe20000400000 */
[----:B------:R-:W-:Y:S01]  /*8820*/  STS.128 [R95+0x180], R68 ;  /* 0x000180445f007388 */ /* 0x000fe20000000c00 */
[C---:B------:R-:W-:Y:S01]  /*8830*/  FMUL R119, R64.reuse, R119 ;  /* 0x0000007740777220 */ /* 0x040fe20000400000 */
[----:B------:R-:W-:Y:S01]  /*8840*/  F2FP.PACK_AB R9, R9, R102 ;  /* 0x000000660909723e */ /* 0x000fe200000000ff */
[C---:B------:R-:W-:Y:S01]  /*8850*/  FMUL R76, R64.reuse, R118 ;  /* 0x00000076404c7220 */ /* 0x040fe20000400000 */
[----:B------:R-:W-:Y:S01]  /*8860*/  F2FP.PACK_AB R77, R77, R114 ;  /* 0x000000724d4d723e */ /* 0x000fe200000000ff */
[----:B------:R-:W-:-:S02]  /*8870*/  FMUL R106, R64, R123 ;  /* 0x0000007b406a7220 */ /* 0x000fc40000400000 */
[----:B------:R-:W-:Y:S02]  /*8880*/  FMUL R99, R64, R122 ;  /* 0x0000007a40637220 */ /* 0x000fe40000400000 */
[----:B------:R-:W-:Y:S01]  /*8890*/  FMUL R75, R209, R93 ;  /* 0x0000005dd14b7220 */ /* 0x000fe20000400000 */
[----:B------:R-:W-:Y:S01]  /*88a0*/  F2FP.PACK_AB R8, R119, R106 ;  /* 0x0000006a7708723e */ /* 0x000fe200000000ff */
[C---:B------:R-:W-:Y:S01]  /*88b0*/  FMUL R10, R209.reuse, R97 ;  /* 0x00000061d10a7220 */ /* 0x040fe20000400000 */
[----:B------:R-:W-:Y:S01]  /*88c0*/  F2FP.PACK_AB R76, R76, R99 ;  /* 0x000000634c4c723e */ /* 0x000fe200000000ff */
[C---:B------:R-:W-:Y:S02]  /*88d0*/  FMUL R66, R209.reuse, R100 ;  /* 0x00000064d1427220 */ /* 0x040fe40000400000 */
[----:B------:R-:W-:Y:S01]  /*88e0*/  FMUL R64, R209, R116 ;  /* 0x00000074d1407220 */ /* 0x000fe20000400000 */
[----:B------:R-:W-:Y:S01]  /*88f0*/  F2FP.PACK_AB R75, R75, R10 ;  /* 0x0000000a4b4b723e */ /* 0x000fe200000000ff */
[----:B------:R-:W-:Y:S01]  /*8900*/  FMUL R97, R209, R120 ;  /* 0x00000078d1617220 */ /* 0x000fe20000400000 */
[----:B------:R-:W-:Y:S01]  /*8910*/  F2FP.PACK_AB R10, R103, R94 ;  /* 0x0000005e670a723e */ /* 0x000fe200000000ff */
[C---:B------:R-:W-:Y:S01]  /*8920*/  FMUL R96, R209.reuse, R96 ;  /* 0x00000060d1607220 */ /* 0x040fe20000400000 */
[----:B------:R-:W-:Y:S01]  /*8930*/  STS.128 [R95+0x80], R76 ;  /* 0x0000804c5f007388 */ /* 0x000fe20000000c00 */
[C---:B------:R-:W-:Y:S01]  /*8940*/  FMUL R74, R209.reuse, R101 ;  /* 0x00000065d14a7220 */ /* 0x040fe20000400000 */
[----:B------:R-:W-:Y:S01]  /*8950*/  F2FP.PACK_AB R64, R64, R97 ;  /* 0x000000614040723e */ /* 0x000fe200000000ff */
[C---:B------:R-:W-:Y:S01]  /*8960*/  FMUL R105, R209.reuse, R105 ;  /* 0x00000069d1697220 */ /* 0x040fe20000400000 */
[----:B------:R-:W-:Y:S01]  /*8970*/  MOV R97, 0x3dc6b27f ;  /* 0x3dc6b27f00617802 */ /* 0x000fe20000000f00 */
[----:B------:R-:W-:Y:S01]  /*8980*/  FMUL R93, R209, R104 ;  /* 0x00000068d15d7220 */ /* 0x000fe20000400000 */
[----:B------:R-:W-:Y:S01]  /*8990*/  F2FP.PACK_AB R67, R67, R96 ;  /* 0x000000604343723e */ /* 0x000fe200000000ff */
[C---:B------:R-:W-:Y:S01]  /*89a0*/  FMUL R73, R209.reuse, R109 ;  /* 0x0000006dd1497220 */ /* 0x040fe20000400000 */
[----:B------:R-:W-:Y:S01]  /*89b0*/  F2FP.PACK_AB R74, R74, R105 ;  /* 0x000000694a4a723e */ /* 0x000fe200000000ff */
[C---:B------:R-:W-:Y:S01]  /*89c0*/  FMUL R72, R209.reuse, R117 ;  /* 0x00000075d1487220 */ /* 0x040fe20000400000 */
[----:B------:R-:W-:Y:S01]  /*89d0*/  F2FP.PACK_AB R66, R66, R93 ;  /* 0x0000005d4242723e */ /* 0x000fe200000000ff */
[C---:B------:R-:W-:Y:S01]  /*89e0*/  FMUL R121, R209.reuse, R121 ;  /* 0x00000079d1797220 */ /* 0x040fe20000400000 */
[----:B------:R0:W-:Y:S01]  /*89f0*/  STS.128 [R95+0x280], R8 ;  /* 0x000280085f007388 */ /* 0x0001e20000000c00 */
[----:B------:R-:W-:-:S02]  /*8a00*/  FMUL R65, R209, R108 ;  /* 0x0000006cd1417220 */ /* 0x000fc40000400000 */
[C---:B------:R-:W-:Y:S01]  /*8a10*/  FMUL R112, R209.reuse, R112 ;  /* 0x00000070d1707220 */ /* 0x040fe20000400000 */
[----:B------:R-:W-:Y:S01]  /*8a20*/  F2FP.PACK_AB R72, R72, R121 ;  /* 0x000000794848723e */ /* 0x000fe200000000ff */
[----:B------:R-:W-:Y:S02]  /*8a30*/  FMUL R100, R209, R113 ;  /* 0x00000071d1647220 */ /* 0x000fe40000400000 */
[----:B------:R-:W-:Y:S01]  /*8a40*/  IMAD.IADD R81, R20, 0x1, -R81 ;  /* 0x0000000114517824 */ /* 0x000fe200078e0a51 */
[----:B------:R-:W-:Y:S01]  /*8a50*/  F2FP.PACK_AB R65, R65, R112 ;  /* 0x000000704141723e */ /* 0x000fe200000000ff */
[----:B------:R-:W-:Y:S01]  /*8a60*/  FADD R98, R83, -1 ;  /* 0xbf80000053627421 */ /* 0x000fe20000000000 */
[----:B------:R-:W-:Y:S01]  /*8a70*/  F2FP.PACK_AB R73, R73, R100 ;  /* 0x000000644949723e */ /* 0x000fe200000000ff */
[----:B------:R-:W-:Y:S01]  /*8a80*/  FADD R94, R81, -1 ;  /* 0xbf800000515e7421 */ /* 0x000fe20000000000 */
[----:B------:R-:W-:Y:S01]  /*8a90*/  LOP3.LUT R100, R2, 0x40, RZ, 0x3c, !PT ;  /* 0x0000004002647812 */ /* 0x000fe200078e3cff */
[----:B------:R1:W-:Y:S01]  /*8aa0*/  STS.128 [R95], R64 ;  /* 0x000000405f007388 */ /* 0x0003e20000000c00 */
[----:B------:R-:W-:-:S02]  /*8ab0*/  FADD R96, R80, -1 ;  /* 0xbf80000050607421 */ /* 0x000fc40000000000 */
[-C--:B0-----:R-:W-:Y:S01]  /*8ac0*/  FFMA.FTZ R9, R94, R97.reuse, -0.16845393180847167969 ;  /* 0xbe2c7f305e097423 */ /* 0x081fe20000010061 */
[----:B------:R0:W-:Y:S01]  /*8ad0*/  STS.128 [R95+0x200], R72 ;  /* 0x000200485f007388 */ /* 0x0001e20000000c00 */
[-C--:B------:R-:W-:Y:S02]  /*8ae0*/  FFMA.FTZ R61, R98, R97.reuse, -0.16845393180847167969 ;  /* 0xbe2c7f30623d7423 */ /* 0x080fe40000010061 */
[----:B------:R-:W-:Y:S02]  /*8af0*/  FFMA.FTZ R11, R96, R97, -0.16845393180847167969 ;  /* 0xbe2c7f30600b7423 */ /* 0x000fe40000010061 */
[----:B------:R-:W-:Y:S02]  /*8b00*/  FFMA.FTZ R9, R94, R9, 0.1716887056827545166 ;  /* 0x3e2fcf2a5e097423 */ /* 0x000fe40000010009 */
[----:B------:R-:W-:Y:S02]  /*8b10*/  FFMA.FTZ R61, R98, R61, 0.1716887056827545166 ;  /* 0x3e2fcf2a623d7423 */ /* 0x000fe4000001003d */
[----:B------:R-:W-:-:S02]  /*8b20*/  FFMA.FTZ R11, R96, R11, 0.1716887056827545166 ;  /* 0x3e2fcf2a600b7423 */ /* 0x000fc4000001000b */
[----:B------:R-:W-:Y:S01]  /*8b30*/  FFMA.FTZ R9, R94, R9, -0.17900948226451873779 ;  /* 0xbe374e435e097423 */ /* 0x000fe20000010009 */
[----:B-1----:R-:W-:Y:S01]  /*8b40*/  F2FP.PACK_AB R64, R208, R207 ;  /* 0x000000cfd040723e */ /* 0x002fe200000000ff */
[----:B------:R-:W-:Y:S01]  /*8b50*/  IMAD.IADD R216, R3, 0x1, -R216 ;  /* 0x0000000103d87824 */ /* 0x000fe200078e0ad8 */
[----:B------:R-:W-:Y:S01]  /*8b60*/  F2FP.PACK_AB R65, R225, R228 ;  /* 0x000000e4e141723e */ /* 0x000fe200000000ff */
[----:B------:R-:W-:Y:S01]  /*8b70*/  FFMA.FTZ R61, R98, R61, -0.17900948226451873779 ;  /* 0xbe374e43623d7423 */ /* 0x000fe2000001003d */
[----:B------:R-:W-:Y:S01]  /*8b80*/  F2FP.PACK_AB R66, R219, R224 ;  /* 0x000000e0db42723e */ /* 0x000fe200000000ff */
[----:B------:R-:W-:Y:S01]  /*8b90*/  FFMA.FTZ R11, R96, R11, -0.17900948226451873779 ;  /* 0xbe374e43600b7423 */ /* 0x000fe2000001000b */
[----:B------:R-:W-:Y:S01]  /*8ba0*/  F2FP.PACK_AB R67, R215, R220 ;  /* 0x000000dcd743723e */ /* 0x000fe200000000ff */
[----:B------:R-:W-:Y:S01]  /*8bb0*/  FADD R216, R216, -1 ;  /* 0xbf800000d8d87421 */ /* 0x000fe20000000000 */
[----:B0-----:R-:W-:Y:S01]  /*8bc0*/  F2FP.PACK_AB R72, R213, R218 ;  /* 0x000000dad548723e */ /* 0x001fe200000000ff */
[----:B------:R-:W-:Y:S01]  /*8bd0*/  FFMA.FTZ R71, R96, R11, 0.20512372255325317383 ;  /* 0x3e520bf460477423 */ /* 0x000fe2000001000b */
[----:B------:R-:W-:Y:S01]  /*8be0*/  F2FP.PACK_AB R73, R210, R211 ;  /* 0x000000d3d249723e */ /* 0x000fe200000000ff */
[----:B------:R0:W-:Y:S01]  /*8bf0*/  STS.128 [R95+0x300], R64 ;  /* 0x000300405f007388 */ /* 0x0001e20000000c00 */
[----:B------:R-:W-:Y:S01]  /*8c00*/  F2FP.PACK_AB R74, R86, R87 ;  /* 0x00000057564a723e */ /* 0x000fe200000000ff */
[----:B------:R-:W-:Y:S01]  /*8c10*/  FFMA.FTZ R93, R216, R97, -0.16845393180847167969 ;  /* 0xbe2c7f30d85d7423 */ /* 0x000fe20000010061 */
[----:B------:R-:W-:-:S03]  /*8c20*/  F2FP.PACK_AB R75, R82, R85 ;  /* 0x00000055524b723e */ /* 0x000fc600000000ff */
[C---:B------:R-:W-:Y:S02]  /*8c30*/  FFMA.FTZ R93, R216.reuse, R93, 0.1716887056827545166 ;  /* 0x3e2fcf2ad85d7423 */ /* 0x040fe4000001005d */
[----:B------:R1:W-:Y:S02]  /*8c40*/  STS.128 [R95+0x380], R72 ;  /* 0x000380485f007388 */ /* 0x0003e40000000c00 */
[----:B------:R-:W-:-:S04]  /*8c50*/  FFMA.FTZ R93, R216, R93, -0.17900948226451873779 ;  /* 0xbe374e43d85d7423 */ /* 0x000fc8000001005d */
[----:B------:R-:W-:Y:S02]  /*8c60*/  FFMA.FTZ R93, R216, R93, 0.20512372255325317383 ;  /* 0x3e520bf4d85d7423 */ /* 0x000fe4000001005d */
[----:B0-----:R-:W-:Y:S01]  /*8c70*/  FFMA.FTZ R65, R94, R9, 0.20512372255325317383 ;  /* 0x3e520bf45e417423 */ /* 0x001fe20000010009 */
[----:B------:R-:W-:Y:S01]  /*8c80*/  BAR.SYNC.DEFER_BLOCKING 0x0 ;  /* 0x0000000000007b1d */ /* 0x000fe20000010000 */
[----:B------:R-:W-:Y:S02]  /*8c90*/  FFMA.FTZ R93, R216, R93, -0.24046532809734344482 ;  /* 0xbe763c8bd85d7423 */ /* 0x000fe4000001005d */
[----:B------:R-:W-:Y:S02]  /*8ca0*/  FFMA.FTZ R69, R94, R65, -0.24046532809734344482 ;  /* 0xbe763c8b5e457423 */ /* 0x000fe40000010041 */
[----:B------:R-:W-:Y:S02]  /*8cb0*/  FFMA.FTZ R93, R216, R93, 0.28857114911079406738 ;  /* 0x3e93bf99d85d7423 */ /* 0x000fe4000001005d */
[----:B-1----:R-:W-:-:S02]  /*8cc0*/  FFMA.FTZ R73, R98, R61, 0.20512372255325317383 ;  /* 0x3e520bf462497423 */ /* 0x002fc4000001003d */
[----:B------:R-:W-:Y:S02]  /*8cd0*/  FFMA.FTZ R75, R96, R71, -0.24046532809734344482 ;  /* 0xbe763c8b604b7423 */ /* 0x000fe40000010047 */
[----:B------:R-:W-:Y:S02]  /*8ce0*/  FFMA.FTZ R77, R98, R73, -0.24046532809734344482 ;  /* 0xbe763c8b624d7423 */ /* 0x000fe40000010049 */
[----:B------:R-:W-:Y:S02]  /*8cf0*/  FFMA.FTZ R73, R94, R69, 0.28857114911079406738 ;  /* 0x3e93bf995e497423 */ /* 0x000fe40000010045 */
[----:B------:R-:W-:Y:S02]  /*8d00*/  FFMA.FTZ R81, R98, R77, 0.28857114911079406738 ;  /* 0x3e93bf9962517423 */ /* 0x000fe4000001004d */
[----:B------:R-:W-:Y:S02]  /*8d10*/  FFMA.FTZ R79, R96, R75, 0.28857114911079406738 ;  /* 0x3e93bf99604f7423 */ /* 0x000fe4000001004b */
[----:B------:R-:W-:-:S02]  /*8d20*/  FFMA.FTZ R77, R94, R73, -0.36067417263984680176 ;  /* 0xbeb8aa495e4d7423 */ /* 0x000fc40000010049 */
[----:B------:R-:W-:Y:S02]  /*8d30*/  FFMA.FTZ R85, R98, R81, -0.36067417263984680176 ;  /* 0xbeb8aa4962557423 */ /* 0x000fe40000010051 */
[----:B------:R-:W-:Y:S01]  /*8d40*/  FFMA.FTZ R83, R96, R79, -0.36067417263984680176 ;  /* 0xbeb8aa4960537423 */ /* 0x000fe2000001004f */
[----:B------:R-:W0:Y:S01]  /*8d50*/  LDS.128 R8, [R2] ;  /* 0x0000000002087984 */ /* 0x000e220000000c00 */
[----:B------:R-:W-:Y:S02]  /*8d60*/  FFMA.FTZ R81, R94, R77, 0.48089820146560668945 ;  /* 0x3ef6384a5e517423 */ /* 0x000fe4000001004d */
[----:B------:R-:W-:Y:S01]  /*8d70*/  FFMA.FTZ R95, R98, R85, 0.48089820146560668945 ;  /* 0x3ef6384a625f7423 */ /* 0x000fe20000010055 */
[----:B------:R-:W1:Y:S01]  /*8d80*/  LDS.128 R72, [R100] ;  /* 0x0000000064487984 */ /* 0x000e620000000c00 */
[----:B------:R-:W-:Y:S02]  /*8d90*/  FFMA.FTZ R87, R96, R83, 0.48089820146560668945 ;  /* 0x3ef6384a60577423 */ /* 0x000fe40000010053 */
[----:B------:R-:W-:Y:S01]  /*8da0*/  FFMA.FTZ R85, R94, R81, -0.72134751081466674805 ;  /* 0xbf38aa3b5e557423 */ /* 0x000fe20000010051 */
[----:B------:R-:W2:Y:S01]  /*8db0*/  LDS.128 R60, [R2+0x400] ;  /* 0x00040000023c7984 */ /* 0x000ea20000000c00 */
[----:B------:R-:W-:-:S02]  /*8dc0*/  FFMA.FTZ R99, R98, R95, -0.72134751081466674805 ;  /* 0xbf38aa3b62637423 */ /* 0x000fc4000001005f */
[----:B------:R-:W-:Y:S01]  /*8dd0*/  FFMA.FTZ R97, R96, R87, -0.72134751081466674805 ;  /* 0xbf38aa3b60617423 */ /* 0x000fe20000010057 */
[----:B------:R-:W3:Y:S01]  /*8de0*/  LDS.128 R76, [R100+0x400] ;  /* 0x00040000644c7984 */ /* 0x000ee20000000c00 */
[----:B------:R-:W-:Y:S02]  /*8df0*/  FMUL R95, R94, R85 ;  /* 0x000000555e5f7220 */ /* 0x000fe40000400000 */
[----:B------:R-:W-:Y:S01]  /*8e00*/  FFMA.FTZ R93, R216, R93, -0.36067417263984680176 ;  /* 0xbeb8aa49d85d7423 */ /* 0x000fe2000001005d */
[----:B------:R-:W4:Y:S01]  /*8e10*/  LDS.128 R64, [R2+0x800] ;  /* 0x0008000002407984 */ /* 0x000f220000000c00 */
[----:B------:R-:W-:Y:S02]  /*8e20*/  FMUL R97, R96, R97 ;  /* 0x0000006160617220 */ /* 0x000fe40000400000 */
[----:B------:R-:W-:Y:S01]  /*8e30*/  FFMA.FTZ R93, R216, R93, 0.48089820146560668945 ;  /* 0x3ef6384ad85d7423 */ /* 0x000fe2000001005d */
[----:B------:R-:W5:Y:S01]  /*8e40*/  LDS.128 R80, [R100+0x800] ;  /* 0x0008000064507984 */ /* 0x000f620000000c00 */
[----:B------:R-:W-:-:S02]  /*8e50*/  FMUL R99, R98, R99 ;  /* 0x0000006362637220 */ /* 0x000fc40000400000 */
[----:B------:R-:W-:Y:S01]  /*8e60*/  FFMA.FTZ R93, R216, R93, -0.72134751081466674805 ;  /* 0xbf38aa3bd85d7423 */ /* 0x000fe2000001005d */
[----:B------:R0:W5:Y:S01]  /*8e70*/  LDS.128 R68, [R2+0xc00] ;  /* 0x000c000002447984 */ /* 0x0001620000000c00 */
[----:B------:R-:W-:Y:S02]  /*8e80*/  FMUL R95, R94, R95 ;  /* 0x0000005f5e5f7220 */ /* 0x000fe40000400000 */
[----:B------:R-:W-:Y:S01]  /*8e90*/  FMUL R93, R216, R93 ;  /* 0x0000005dd85d7220 */ /* 0x000fe20000400000 */
[----:B------:R-:W5:Y:S01]  /*8ea0*/  LDS.128 R84, [R100+0xc00] ;  /* 0x000c000064547984 */ /* 0x000f620000000c00 */
[----:B------:R-:W-:Y:S02]  /*8eb0*/  FMUL R97, R96, R97 ;  /* 0x0000006160617220 */ /* 0x000fe40000400000 */
[----:B------:R-:W-:Y:S02]  /*8ec0*/  FMUL R93, R216, R93 ;  /* 0x0000005dd85d7220 */ /* 0x000fe40000400000 */
[----:B0-----:R-:W-:-:S02]  /*8ed0*/  @P2 IMAD.MOV.U32 R2, RZ, RZ, 0x7f800000 ;  /* 0x7f800000ff022424 */ /* 0x001fc400078e00ff */
[----:B------:R-:W-:Y:S02]  /*8ee0*/  FFMA.FTZ R93, R216, 1.4426950216293334961, R93 ;  /* 0x3fb8aa3bd85d7823 */ /* 0x000fe4000001005d */
[----:B------:R-:W-:Y:S02]  /*8ef0*/  FMUL R99, R98, R99 ;  /* 0x0000006362637220 */ /* 0x000fe40000400000 */
[----:B------:R-:W-:Y:S01]  /*8f00*/  FADD R92, R92, R93 ;  /* 0x0000005d5c5c7221 */ /* 0x000fe20000000000 */
[----:B------:R0:W-:Y:S01]  /*8f10*/  STG.E.U16 [R204.64], R8 ;  /* 0x00000008cc007986 */ /* 0x0001e2000c101504 */
[----:B------:R-:W-:Y:S01]  /*8f20*/  @P2 FFMA.FTZ R92, R3, R2, +INF ;  /* 0x7f800000035c2423 */ /* 0x000fe20000010002 */
[----:B------:R-:W-:Y:S01]  /*8f30*/  @P4 MOV R2, 0x7f800000 ;  /* 0x7f80000000024802 */ /* 0x000fe20000000f00 */
[----:B------:R-:W-:Y:S01]  /*8f40*/  FFMA.FTZ R94, R94, 1.4426950216293334961, R95 ;  /* 0x3fb8aa3b5e5e7823 */ /* 0x000fe2000001005f */
[----:B-1----:R1:W-:Y:S01]  /*8f50*/  STG.E.U16 [R202.64], R72 ;  /* 0x00000048ca007986 */ /* 0x0023e2000c101504 */
[----:B------:R-:W-:Y:S01]  /*8f60*/  FFMA.FTZ R96, R96, 1.4426950216293334961, R97 ;  /* 0x3fb8aa3b60607823 */ /* 0x000fe20000010061 */
[----:B------:R-:W-:Y:S01]  /*8f70*/  @P5 MOV R93, 0x7f800000 ;  /* 0x7f800000005d5802 */ /* 0x000fe20000000f00 */
[----:B------:R-:W-:Y:S01]  /*8f80*/  FFMA.FTZ R99, R98, 1.4426950216293334961, R99 ;  /* 0x3fb8aa3b62637823 */ /* 0x000fe20000010063 */
[----:B--2---:R-:W-:Y:S01]  /*8f90*/  STG.E.U16 [R200.64], R60 ;  /* 0x0000003cc8007986 */ /* 0x004fe2000c101504 */
[----:B------:R-:W-:Y:S01]  /*8fa0*/  @P1 IMAD.MOV.U32 R3, RZ, RZ, 0x7f800000 ;  /* 0x7f800000ff031424 */ /* 0x000fe200078e00ff */
[----:B------:R-:W-:Y:S01]  /*8fb0*/  FSETP.NEU.AND P2, PT, R20, RZ, PT ;  /* 0x000000ff1400720b */ /* 0x000fe20003f4d000 */
[----:B------:R-:W-:Y:S01]  /*8fc0*/  FADD R91, R91, R94 ;  /* 0x0000005e5b5b7221 */ /* 0x000fe20000000000 */
[----:B---3--:R2:W-:Y:S01]  /*8fd0*/  STG.E.U16 [R198.64], R76 ;  /* 0x0000004cc6007986 */ /* 0x0085e2000c101504 */
[----:B------:R-:W-:Y:S01]  /*8fe0*/  FADD R89, R89, R96 ;  /* 0x0000006059597221 */ /* 0x000fe20000000000 */
[----:B------:R-:W-:Y:S01]  /*8ff0*/  PRMT R94, R8, 0x7632, R94 ;  /* 0x00007632085e7816 */ /* 0x000fe2000000005e */
[----:B------:R-:W-:Y:S01]  /*9000*/  FADD R90, R90, R99 ;  /* 0x000000635a5a7221 */ /* 0x000fe20000000000 */
[----:B----4-:R3:W-:Y:S01]  /*9010*/  STG.E.U16 [R196.64], R64 ;  /* 0x00000040c4007986 */ /* 0x0107e2000c101504 */
[----:B------:R-:W-:Y:S01]  /*9020*/  @P4 FFMA.FTZ R89, R21, R2, +INF ;  /* 0x7f80000015594423 */ /* 0x000fe20000010002 */
[----:B------:R-:W-:Y:S01]  /*9030*/  PRMT R2, R72, 0x7632, R2 ;  /* 0x0000763248027816 */ /* 0x000fe20000000002 */
[----:B------:R-:W-:Y:S01]  /*9040*/  @P1 FFMA.FTZ R90, R88, R3, +INF ;  /* 0x7f800000585a1423 */ /* 0x000fe20000010003 */
[----:B-----5:R4:W-:Y:S01]  /*9050*/  STG.E.U16 [R194.64], R80 ;  /* 0x00000050c2007986 */ /* 0x0209e2000c101504 */
[----:B------:R-:W-:Y:S01]  /*9060*/  PRMT R3, R60, 0x7632, R3 ;  /* 0x000076323c037816 */ /* 0x000fe20000000003 */
[----:B------:R-:W-:Y:S01]  /*9070*/  @P5 FFMA.FTZ R91, R20, R93, +INF ;  /* 0x7f800000145b5423 */ /* 0x000fe2000001005d */
[----:B0-----:R-:W-:Y:S01]  /*9080*/  PRMT R8, R76, 0x7632, R8 ;  /* 0x000076324c087816 */ /* 0x001fe20000000008 */
[----:B------:R0:W-:Y:S01]  /*9090*/  STG.E.U16 [R192.64], R68 ;  /* 0x00000044c0007986 */ /* 0x0001e2000c101504 */
[----:B-1----:R-:W-:-:S02]  /*90a0*/  PRMT R72, R62, 0x7632, R72 ;  /* 0x000076323e487816 */ /* 0x002fc40000000048 */
[----:B--2---:R-:W-:Y:S01]  /*90b0*/  PRMT R76, R70, 0x7632, R76 ;  /* 0x00007632464c7816 */ /* 0x004fe2000000004c */
[----:B------:R-:W-:Y:S01]  /*90c0*/  STG.E.U16 [R190.64], R84 ;  /* 0x00000054be007986 */ /* 0x000fe2000c101504 */
[----:B---3--:R-:W-:Y:S02]  /*90d0*/  PRMT R64, R64, 0x7632, R64 ;  /* 0x0000763240407816 */ /* 0x008fe40000000040 */
[----:B------:R-:W-:Y:S01]  /*90e0*/  FSETP.NEU.AND P4, PT, R88, RZ, PT ;  /* 0x000000ff5800720b */ /* 0x000fe20003f8d000 */
[----:B------:R-:W-:Y:S01]  /*90f0*/  STG.E.U16 [R188.64], R94 ;  /* 0x0000005ebc007986 */ /* 0x000fe2000c101504 */
[----:B----4-:R-:W-:Y:S02]  /*9100*/  PRMT R80, R80, 0x7632, R80 ;  /* 0x0000763250507816 */ /* 0x010fe40000000050 */
[----:B------:R-:W-:Y:S01]  /*9110*/  PRMT R88, R63, 0x7632, R88 ;  /* 0x000076323f587816 */ /* 0x000fe20000000058 */
[----:B------:R1:W-:Y:S01]  /*9120*/  STG.E.U16 [R12.64], R2 ;  /* 0x000000020c007986 */ /* 0x0003e2000c101504 */
[----:B0-----:R-:W-:-:S02]  /*9130*/  PRMT R68, R68, 0x7632, R68 ;  /* 0x0000763244447816 */ /* 0x001fc40000000044 */
[----:B------:R-:W-:Y:S01]  /*9140*/  PRMT R93, R87, 0x7632, R93 ;  /* 0x00007632575d7816 */ /* 0x000fe2000000005d */
[----:B------:R0:W-:Y:S01]  /*9150*/  STG.E.U16 [R14.64], R3 ;  /* 0x000000030e007986 */ /* 0x0001e2000c101504 */
[----:B------:R-:W-:Y:S02]  /*9160*/  FSETP.NEU.AND P5, PT, R21, RZ, PT ;  /* 0x000000ff1500720b */ /* 0x000fe40003fad000 */
[----:B------:R-:W-:Y:S01]  /*9170*/  FSEL R90, R90, -INF , P4 ;  /* 0xff8000005a5a7808 */ /* 0x000fe20002000000 */
[----:B------:R2:W-:Y:S01]  /*9180*/  STG.E.U16 [R16.64], R8 ;  /* 0x0000000810007986 */ /* 0x0005e2000c101504 */
[----:B------:R-:W-:Y:S02]  /*9190*/  FSEL R89, R89, -INF , P5 ;  /* 0xff80000059597808 */ /* 0x000fe40002800000 */
[----:B-1----:R-:W-:Y:S01]  /*91a0*/  PRMT R13, R84, 0x7632, R13 ;  /* 0x00007632540d7816 */ /* 0x002fe2000000000d */
[----:B------:R-:W-:Y:S01]  /*91b0*/  STG.E.U16 [R18.64], R64 ;  /* 0x0000004012007986 */ /* 0x000fe2000c101504 */
[----:B------:R-:W-:Y:S01]  /*91c0*/  PRMT R2, R9, 0x7632, R2 ;  /* 0x0000763209027816 */ /* 0x000fe20000000002 */
[----:B------:R-:W-:Y:S01]  /*91d0*/  FFMA R6, R89, 0.69314718246459960938, R6 ;  /* 0x3f31721859067823 */ /* 0x000fe20000000006 */
[----:B0-----:R-:W-:Y:S01]  /*91e0*/  PRMT R3, R74, 0x7632, R3 ;  /* 0x000076324a037816 */ /* 0x001fe20000000003 */
[----:B------:R0:W-:Y:S01]  /*91f0*/  STG.E.U16 [R22.64], R80 ;  /* 0x0000005016007986 */ /* 0x0001e2000c101504 */
[----:B------:R-:W-:Y:S01]  /*9200*/  PRMT R12, R83, 0x7632, R12 ;  /* 0x00007632530c7816 */ /* 0x000fe2000000000c */
[----:B------:R-:W-:Y:S01]  /*9210*/  FFMA R7, R90, 0.69314718246459960938, R7 ;  /* 0x3f3172185a077823 */ /* 0x000fe20000000007 */
[----:B--2---:R-:W-:Y:S01]  /*9220*/  PRMT R8, R75, 0x7632, R8 ;  /* 0x000076324b087816 */ /* 0x004fe20000000008 */
[----:B------:R1:W-:Y:S04]  /*9230*/  STG.E.U16 [R24.64], R68 ;  /* 0x0000004418007986 */ /* 0x0003e8000c101504 */
[----:B------:R2:W-:Y:S04]  /*9240*/  STG.E.U16 [R26.64], R13 ;  /* 0x0000000d1a007986 */ /* 0x0005e8000c101504 */
[----:B------:R3:W-:Y:S01]  /*9250*/  STG.E.U16 [R28.64], R9 ;  /* 0x000000091c007986 */ /* 0x0007e2000c101504 */
[----:B0-----:R-:W-:-:S03]  /*9260*/  PRMT R23, R73, 0x7632, R23 ;  /* 0x0000763249177816 */ /* 0x001fc60000000017 */
[----:B------:R0:W-:Y:S01]  /*9270*/  STG.E.U16 [R30.64], R73 ;  /* 0x000000491e007986 */ /* 0x0001e2000c101504 */
[----:B-1----:R-:W-:Y:S02]  /*9280*/  PRMT R24, R61, 0x7632, R24 ;  /* 0x000076323d187816 */ /* 0x002fe40000000018 */
[----:B------:R-:W-:Y:S01]  /*9290*/  PRMT R25, R77, 0x7632, R25 ;  /* 0x000076324d197816 */ /* 0x000fe20000000019 */
[----:B------:R-:W-:Y:S01]  /*92a0*/  STG.E.U16 [R32.64], R61 ;  /* 0x0000003d20007986 */ /* 0x000fe2000c101504 */
[----:B--2---:R-:W-:Y:S02]  /*92b0*/  PRMT R26, R65, 0x7632, R26 ;  /* 0x00007632411a7816 */ /* 0x004fe4000000001a */
[----:B------:R-:W-:Y:S01]  /*92c0*/  PRMT R27, R81, 0x7632, R27 ;  /* 0x00007632511b7816 */ /* 0x000fe2000000001b */
[----:B------:R1:W-:Y:S01]  /*92d0*/  STG.E.U16 [R34.64], R77 ;  /* 0x0000004d22007986 */ /* 0x0003e2000c101504 */
[----:B---3--:R-:W-:Y:S02]  /*92e0*/  PRMT R28, R69, 0x7632, R28 ;  /* 0x00007632451c7816 */ /* 0x008fe4000000001c */
[----:B------:R-:W-:Y:S01]  /*92f0*/  PRMT R29, R85, 0x7632, R29 ;  /* 0x00007632551d7816 */ /* 0x000fe2000000001d */
[----:B------:R-:W-:Y:S01]  /*9300*/  STG.E.U16 [R36.64], R65 ;  /* 0x0000004124007986 */ /* 0x000fe2000c101504 */
[----:B0-----:R-:W-:-:S02]  /*9310*/  PRMT R73, R78, 0x7632, R73 ;  /* 0x000076324e497816 */ /* 0x001fc40000000049 */
[----:B------:R-:W-:Y:S01]  /*9320*/  PRMT R9, R79, 0x7632, R9 ;  /* 0x000076324f097816 */ /* 0x000fe20000000009 */
[----:B------:R-:W-:Y:S04]  /*9330*/  STG.E.U16 [R38.64], R81 ;  /* 0x0000005126007986 */ /* 0x000fe8000c101504 */
[----:B------:R-:W-:Y:S01]  /*9340*/  STG.E.U16 [R40.64], R69 ;  /* 0x0000004528007986 */ /* 0x000fe2000c101504 */
[----:B-1----:R-:W-:-:S03]  /*9350*/  PRMT R77, R86, 0x7632, R77 ;  /* 0x00007632564d7816 */ /* 0x002fc6000000004d */
[----:B------:R-:W-:Y:S04]  /*9360*/  STG.E.U16 [R42.64], R85 ;  /* 0x000000552a007986 */ /* 0x000fe8000c101504 */
[----:B------:R0:W-:Y:S04]  /*9370*/  STG.E.U16 [R44.64], R2 ;  /* 0x000000022c007986 */ /* 0x0001e8000c101504 */
[----:B------:R-:W-:Y:S04]  /*9380*/  STG.E.U16 [R46.64], R23 ;  /* 0x000000172e007986 */ /* 0x000fe8000c101504 */
[----:B------:R-:W-:Y:S04]  /*9390*/  STG.E.U16 [R48.64], R24 ;  /* 0x0000001830007986 */ /* 0x000fe8000c101504 */
[----:B------:R-:W-:Y:S01]  /*93a0*/  STG.E.U16 [R50.64], R25 ;  /* 0x0000001932007986 */ /* 0x000fe2000c101504 */
[----:B0-----:R-:W-:-:S03]  /*93b0*/  PRMT R2, R10, 0x7632, R2 ;  /* 0x000076320a027816 */ /* 0x001fc60000000002 */
[----:B------:R-:W-:Y:S04]  /*93c0*/  STG.E.U16 [R52.64], R26 ;  /* 0x0000001a34007986 */ /* 0x000fe8000c101504 */
[----:B------:R-:W-:Y:S04]  /*93d0*/  STG.E.U16 [R54.64], R27 ;  /* 0x0000001b36007986 */ /* 0x000fe8000c101504 */
[----:B------:R-:W-:Y:S04]  /*93e0*/  STG.E.U16 [R56.64], R28 ;  /* 0x0000001c38007986 */ /* 0x000fe8000c101504 */
[----:B------:R-:W-:Y:S04]  /*93f0*/  STG.E.U16 [R58.64], R29 ;  /* 0x0000001d3a007986 */ /* 0x000fe8000c101504 */
[----:B------:R0:W-:Y:S04]  /*9400*/  STG.E.U16 [R124.64], R10 ;  /* 0x0000000a7c007986 */ /* 0x0001e8000c101504 */
[----:B------:R1:W-:Y:S04]  /*9410*/  STG.E.U16 [R126.64], R74 ;  /* 0x0000004a7e007986 */ /* 0x0003e8000c101504 */
[----:B------:R-:W-:Y:S04]  /*9420*/  STG.E.U16 [R128.64], R62 ;  /* 0x0000003e80007986 */ /* 0x000fe8000c101504 */
[----:B------:R-:W-:Y:S01]  /*9430*/  STG.E.U16 [R130.64], R78 ;  /* 0x0000004e82007986 */ /* 0x000fe2000c101504 */
[----:B0-----:R-:W-:-:S03]  /*9440*/  PRMT R10, R67, 0x7632, R10 ;  /* 0x00007632430a7816 */ /* 0x001fc6000000000a */
[----:B------:R-:W-:Y:S01]  /*9450*/  STG.E.U16 [R132.64], R66 ;  /* 0x0000004284007986 */ /* 0x000fe2000c101504 */
[----:B-1----:R-:W-:-:S03]  /*9460*/  PRMT R74, R66, 0x7632, R74 ;  /* 0x00007632424a7816 */ /* 0x002fc6000000004a */
[----:B------:R0:W-:Y:S04]  /*9470*/  STG.E.U16 [R134.64], R82 ;  /* 0x0000005286007986 */ /* 0x0001e8000c101504 */
[----:B------:R-:W-:Y:S04]  /*9480*/  STG.E.U16 [R136.64], R70 ;  /* 0x0000004688007986 */ /* 0x000fe8000c101504 */
[----:B------:R1:W-:Y:S04]  /*9490*/  STG.E.U16 [R138.64], R86 ;  /* 0x000000568a007986 */ /* 0x0003e8000c101504 */
[----:B------:R2:W-:Y:S01]  /*94a0*/  STG.E.U16 [R140.64], R2 ;  /* 0x000000028c007986 */ /* 0x0005e2000c101504 */
[----:B0-----:R-:W-:-:S03]  /*94b0*/  PRMT R82, R82, 0x7632, R82 ;  /* 0x0000763252527816 */ /* 0x001fc60000000052 */
[----:B------:R0:W-:Y:S04]  /*94c0*/  STG.E.U16 [R142.64], R3 ;  /* 0x000000038e007986 */ /* 0x0001e8000c101504 */
[----:B------:R-:W-:Y:S01]  /*94d0*/  STG.E.U16 [R144.64], R72 ;  /* 0x0000004890007986 */ /* 0x000fe2000c101504 */
[----:B-1----:R-:W-:-:S03]  /*94e0*/  PRMT R86, R11, 0x7632, R86 ;  /* 0x000076320b567816 */ /* 0x002fc60000000056 */
[----:B------:R-:W-:Y:S01]  /*94f0*/  STG.E.U16 [R146.64], R73 ;  /* 0x0000004992007986 */ /* 0x000fe2000c101504 */
[----:B--2---:R-:W-:-:S03]  /*9500*/  FSEL R2, R91, -INF , P2 ;  /* 0xff8000005b027808 */ /* 0x004fc60001000000 */
[----:B------:R-:W-:Y:S01]  /*9510*/  STG.E.U16 [R148.64], R74 ;  /* 0x0000004a94007986 */ /* 0x000fe2000c101504 */
[----:B0-----:R-:W-:Y:S01]  /*9520*/  FSEL R3, R92, -INF , P3 ;  /* 0xff8000005c037808 */ /* 0x001fe20001800000 */
[----:B------:R-:W-:Y:S01]  /*9530*/  FFMA R5, R2, 0.69314718246459960938, R5 ;  /* 0x3f31721802057823 */ /* 0x000fe20000000005 */
[----:B------:R-:W-:Y:S01]  /*9540*/  LOP3.LUT R2, R230, 0x70, RZ, 0xc0, !PT ;  /* 0x00000070e6027812 */ /* 0x000fe200078ec0ff */
[----:B------:R-:W-:Y:S02]  /*9550*/  STG.E.U16 [R150.64], R82 ;  /* 0x0000005296007986 */ /* 0x000fe4000c101504 */
[----:B------:R-:W-:Y:S02]  /*9560*/  FFMA R4, R3, 0.69314718246459960938, R4 ;  /* 0x3f31721803047823 */ /* 0x000fe40000000004 */
[----:B------:R-:W-:Y:S04]  /*9570*/  STG.E.U16 [R152.64], R76 ;  /* 0x0000004c98007986 */ /* 0x000fe8000c101504 */
[----:B------:R-:W-:Y:S04]  /*9580*/  STG.E.U16 [R154.64], R77 ;  /* 0x0000004d9a007986 */ /* 0x000fe8000c101504 */
[----:B------:R0:W-:Y:S04]  /*9590*/  STG.E.U16 [R156.64], R11 ;  /* 0x0000000b9c007986 */ /* 0x0001e8000c101504 */
[----:B------:R1:W-:Y:S04]  /*95a0*/  STG.E.U16 [R158.64], R75 ;  /* 0x0000004b9e007986 */ /* 0x0003e8000c101504 */
[----:B------:R1:W-:Y:S04]  /*95b0*/  STG.E.U16 [R160.64], R63 ;  /* 0x0000003fa0007986 */ /* 0x0003e8000c101504 */
[----:B------:R1:W-:Y:S01]  /*95c0*/  STG.E.U16 [R162.64], R79 ;  /* 0x0000004fa2007986 */ /* 0x0003e2000c101504 */
[----:B0-----:R-:W-:-:S03]  /*95d0*/  PRMT R11, R71, 0x7632, R11 ;  /* 0x00007632470b7816 */ /* 0x001fc6000000000b */
[----:B------:R1:W-:Y:S04]  /*95e0*/  STG.E.U16 [R164.64], R67 ;  /* 0x00000043a4007986 */ /* 0x0003e8000c101504 */
        /* <DEDUP_REMOVED lines=11> */
[----:B------:R-:W-:Y:S06]  /*96a0*/  BAR.SYNC.DEFER_BLOCKING 0x0 ;  /* 0x0000000000007b1d */ /* 0x000fec0000010000 */
[----:B------:R1:W-:Y:S04]  /*96b0*/  STS.128 [R2], R4 ;  /* 0x0000000402007388 */ /* 0x0003e80000000c00 */
[----:B------:R-:W-:Y:S06]  /*96c0*/  BAR.SYNC.DEFER_BLOCKING 0x0 ;  /* 0x0000000000007b1d */ /* 0x000fec0000010000 */
[----:B------:R-:W-:Y:S05]  /*96d0*/  @P0 EXIT ;  /* 0x000000000000094d */ /* 0x000fea0003800000 */
[----:B-1----:R-:W0:Y:S01]  /*96e0*/  LDS R7, [R0] ;  /* 0x0000000000077984 */ /* 0x002e220000000800 */
[----:B------:R-:W-:Y:S01]  /*96f0*/  IMAD R2, R233, c[0x0][0x1cc], RZ ;  /* 0x00007300e9027a24 */ /* 0x000fe200078e02ff */
[C---:B------:R-:W-:Y:S01]  /*9700*/  SHF.L.U32 R6, R229.reuse, 0x2, RZ ;  /* 0x00000002e5067819 */ /* 0x040fe200000006ff */
[----:B------:R-:W-:-:S03]  /*9710*/  IMAD.HI R5, R229, 0x4, RZ ;  /* 0x00000004e5057827 */ /* 0x000fc600078e02ff */
[C---:B------:R-:W-:Y:S01]  /*9720*/  SHF.L.U32 R3, R2.reuse, 0x2, RZ ;  /* 0x0000000202037819 */ /* 0x040fe200000006ff */
[----:B------:R-:W-:-:S03]  /*9730*/  IMAD.HI R4, R2, 0x4, RZ ;  /* 0x0000000402047827 */ /* 0x000fc600078e02ff */
[----:B------:R-:W-:-:S04]  /*9740*/  IADD3 R2, P0, P1, R6, c[0x0][0x180], R3 ;  /* 0x0000600006027a10 */ /* 0x000fc8000791e003 */
[----:B------:R-:W-:-:S05]  /*9750*/  IADD3.X R3, R5, c[0x0][0x184], R4, P0, P1 ;  /* 0x0000610005037a10 */ /* 0x000fca00007e2404 */
[----:B0-----:R-:W-:Y:S01]  /*9760*/  STG.E [R2.64], R7 ;  /* 0x0000000702007986 */ /* 0x001fe2000c101904 */
[----:B------:R-:W-:Y:S05]  /*9770*/  EXIT ;  /* 0x000000000000794d */ /* 0x000fea0003800000 */
.L_x_2:
[----:B------:R-:W-:-:S00]  /*9780*/  BRA `(.L_x_2) ;  /* 0xfffffff000007947 */ /* 0x000fc0000383ffff */
[----:B------:R-:W-:-:S00]  /*9790*/  NOP ;  /* 0x0000000000007918 */ /* 0x000fc00000000000 */
        /* <DEDUP_REMOVED lines=14> */
.L_x_3:


//--------------------- .nv.global.init           --------------------------
	.section	.nv.global.init,"aw",@progbits
.nv.global.init:
	.type		_$_str,@object
	.size		_$_str,(.L_0 - _$_str)
_$_str:
        /*0000*/ 	.byte	0x5f, 0x5f, 0x43, 0x55, 0x44, 0x41, 0x5f, 0x46, 0x54, 0x5a, 0x00
.L_0:


//--------------------- .nv.shared.attn_fwd       --------------------------
	.section	.nv.shared.attn_fwd,"aw",@nobits
	.sectionflags	@""
	.align	16
